//
// Generated by NVIDIA NVVM Compiler
//
// Compiler Build ID: CL-36424714
// Cuda compilation tools, release 13.0, V13.0.88
// Based on NVVM 20.0.0
//

.version 9.0
.target sm_100
.address_size 64

	// .globl	_Z9hash_dataPcPKcmmmj

.visible .entry _Z9hash_dataPcPKcmmmj(
	.param .u64 .ptr .align 1 _Z9hash_dataPcPKcmmmj_param_0,
	.param .u64 .ptr .align 1 _Z9hash_dataPcPKcmmmj_param_1,
	.param .u64 _Z9hash_dataPcPKcmmmj_param_2,
	.param .u64 _Z9hash_dataPcPKcmmmj_param_3,
	.param .u64 _Z9hash_dataPcPKcmmmj_param_4,
	.param .u32 _Z9hash_dataPcPKcmmmj_param_5
)
{
	.local .align 16 .b8 	__local_depot0[16];
	.reg .b64 	%SP;
	.reg .b64 	%SPL;
	.reg .pred 	%p<31>;
	.reg .b16 	%rs<14>;
	.reg .b32 	%r<72>;
	.reg .b64 	%rd<317>;

	mov.u64 	%SPL, __local_depot0;
	ld.param.u64 	%rd86, [_Z9hash_dataPcPKcmmmj_param_1];
	ld.param.u64 	%rd87, [_Z9hash_dataPcPKcmmmj_param_2];
	ld.param.u64 	%rd88, [_Z9hash_dataPcPKcmmmj_param_3];
	ld.param.u64 	%rd89, [_Z9hash_dataPcPKcmmmj_param_4];
	ld.param.u32 	%r6, [_Z9hash_dataPcPKcmmmj_param_5];
	add.u64 	%rd1, %SPL, 0;
	mov.u32 	%r7, %ctaid.x;
	mov.u32 	%r8, %ntid.x;
	mov.u32 	%r9, %tid.x;
	mad.lo.s32 	%r10, %r7, %r8, %r9;
	cvt.s64.s32 	%rd2, %r10;
	setp.le.u64 	%p1, %rd89, %rd2;
	@%p1 bra 	$L__BB0_50;
	cvta.to.global.u64 	%rd3, %rd86;
	mul.lo.s64 	%rd4, %rd88, %rd2;
	add.s64 	%rd5, %rd3, %rd4;
	mul.lo.s64 	%rd6, %rd87, %rd2;
	cvt.u32.u64 	%r1, %rd88;
	shr.s32 	%r11, %r1, 31;
	shr.u32 	%r12, %r11, 28;
	add.s32 	%r13, %r1, %r12;
	shr.s32 	%r2, %r13, 4;
	cvt.u64.u32 	%rd284, %r6;
	setp.lt.s32 	%p2, %r1, 16;
	mov.u64 	%rd24, %rd284;
	@%p2 bra 	$L__BB0_8;
	and.b32  	%r14, %r1, 2147483632;
	setp.eq.s32 	%p3, %r14, 16;
	mov.b64 	%rd283, 0;
	mov.u64 	%rd24, %rd284;
	@%p3 bra 	$L__BB0_6;
	and.b32  	%r15, %r2, 134217726;
	neg.s32 	%r71, %r15;
	add.s64 	%rd93, %rd4, %rd3;
	add.s64 	%rd276, %rd93, 16;
	mov.u64 	%rd24, %rd284;
$L__BB0_4:
	ld.global.u64 	%rd94, [%rd276+-16];
	ld.global.u64 	%rd95, [%rd276+-8];
	mul.lo.s64 	%rd96, %rd94, -8663945395140668459;
	mul.lo.s64 	%rd97, %rd94, -8601547726154366976;
	shr.u64 	%rd98, %rd96, 33;
	or.b64  	%rd99, %rd98, %rd97;
	mul.lo.s64 	%rd100, %rd99, 5545529020109919103;
	xor.b64  	%rd101, %rd100, %rd284;
	mov.b64 	{%r16, %r17}, %rd101;
	shf.l.wrap.b32 	%r18, %r16, %r17, 27;
	shf.l.wrap.b32 	%r19, %r17, %r16, 27;
	mov.b64 	%rd102, {%r19, %r18};
	add.s64 	%rd103, %rd102, %rd24;
	mad.lo.s64 	%rd104, %rd103, 5, 1390208809;
	mul.lo.s64 	%rd105, %rd95, 5545529020109919103;
	mul.lo.s64 	%rd106, %rd95, 5659660229084708864;
	shr.u64 	%rd107, %rd105, 31;
	or.b64  	%rd108, %rd107, %rd106;
	mul.lo.s64 	%rd109, %rd108, -8663945395140668459;
	xor.b64  	%rd110, %rd109, %rd24;
	mov.b64 	{%r20, %r21}, %rd110;
	shf.l.wrap.b32 	%r22, %r20, %r21, 31;
	shf.l.wrap.b32 	%r23, %r21, %r20, 31;
	mov.b64 	%rd111, {%r23, %r22};
	add.s64 	%rd112, %rd104, %rd111;
	mad.lo.s64 	%rd113, %rd112, 5, 944331445;
	ld.global.u64 	%rd114, [%rd276];
	ld.global.u64 	%rd115, [%rd276+8];
	mul.lo.s64 	%rd116, %rd114, -8663945395140668459;
	mul.lo.s64 	%rd117, %rd114, -8601547726154366976;
	shr.u64 	%rd118, %rd116, 33;
	or.b64  	%rd119, %rd118, %rd117;
	mul.lo.s64 	%rd120, %rd119, 5545529020109919103;
	xor.b64  	%rd121, %rd120, %rd104;
	mov.b64 	{%r24, %r25}, %rd121;
	shf.l.wrap.b32 	%r26, %r24, %r25, 27;
	shf.l.wrap.b32 	%r27, %r25, %r24, 27;
	mov.b64 	%rd122, {%r27, %r26};
	add.s64 	%rd123, %rd122, %rd113;
	mad.lo.s64 	%rd284, %rd123, 5, 1390208809;
	mul.lo.s64 	%rd124, %rd115, 5545529020109919103;
	mul.lo.s64 	%rd125, %rd115, 5659660229084708864;
	shr.u64 	%rd126, %rd124, 31;
	or.b64  	%rd127, %rd126, %rd125;
	mul.lo.s64 	%rd128, %rd127, -8663945395140668459;
	xor.b64  	%rd129, %rd128, %rd113;
	mov.b64 	{%r28, %r29}, %rd129;
	shf.l.wrap.b32 	%r30, %r28, %r29, 31;
	shf.l.wrap.b32 	%r31, %r29, %r28, 31;
	mov.b64 	%rd130, {%r31, %r30};
	add.s64 	%rd131, %rd284, %rd130;
	mad.lo.s64 	%rd24, %rd131, 5, 944331445;
	add.s32 	%r71, %r71, 2;
	add.s64 	%rd276, %rd276, 32;
	setp.ne.s32 	%p4, %r71, 0;
	@%p4 bra 	$L__BB0_4;
	shl.b32 	%r32, %r2, 1;
	and.b32  	%r33, %r32, 268435452;
	cvt.u64.u32 	%rd283, %r33;
$L__BB0_6:
	and.b32  	%r34, %r2, 1;
	setp.eq.b32 	%p5, %r34, 1;
	not.pred 	%p6, %p5;
	@%p6 bra 	$L__BB0_8;
	shl.b64 	%rd132, %rd283, 3;
	add.s64 	%rd133, %rd5, %rd132;
	ld.global.u64 	%rd134, [%rd133];
	ld.global.u64 	%rd135, [%rd133+8];
	mul.lo.s64 	%rd136, %rd134, -8663945395140668459;
	mul.lo.s64 	%rd137, %rd134, -8601547726154366976;
	shr.u64 	%rd138, %rd136, 33;
	or.b64  	%rd139, %rd138, %rd137;
	mul.lo.s64 	%rd140, %rd139, 5545529020109919103;
	xor.b64  	%rd141, %rd140, %rd284;
	mov.b64 	{%r35, %r36}, %rd141;
	shf.l.wrap.b32 	%r37, %r35, %r36, 27;
	shf.l.wrap.b32 	%r38, %r36, %r35, 27;
	mov.b64 	%rd142, {%r38, %r37};
	add.s64 	%rd143, %rd142, %rd24;
	mad.lo.s64 	%rd284, %rd143, 5, 1390208809;
	mul.lo.s64 	%rd144, %rd135, 5545529020109919103;
	mul.lo.s64 	%rd145, %rd135, 5659660229084708864;
	shr.u64 	%rd146, %rd144, 31;
	or.b64  	%rd147, %rd146, %rd145;
	mul.lo.s64 	%rd148, %rd147, -8663945395140668459;
	xor.b64  	%rd149, %rd148, %rd24;
	mov.b64 	{%r39, %r40}, %rd149;
	shf.l.wrap.b32 	%r41, %r39, %r40, 31;
	shf.l.wrap.b32 	%r42, %r40, %r39, 31;
	mov.b64 	%rd150, {%r42, %r41};
	add.s64 	%rd151, %rd284, %rd150;
	mad.lo.s64 	%rd24, %rd151, 5, 944331445;
$L__BB0_8:
	shl.b32 	%r44, %r2, 4;
	cvt.s64.s32 	%rd153, %r44;
	add.s64 	%rd25, %rd5, %rd153;
	and.b32  	%r43, %r1, 15;
	mov.b64 	%rd152, 0;
	setp.gt.s32 	%p7, %r43, 7;
	@%p7 bra 	$L__BB0_16;
	setp.gt.s32 	%p15, %r43, 3;
	@%p15 bra 	$L__BB0_13;
	setp.gt.s32 	%p19, %r43, 1;
	@%p19 bra 	$L__BB0_12;
	setp.eq.s32 	%p21, %r43, 0;
	@%p21 bra 	$L__BB0_38;
	bra.uni 	$L__BB0_37;
$L__BB0_12:
	setp.eq.s32 	%p20, %r43, 2;
	@%p20 bra 	$L__BB0_36;
	bra.uni 	$L__BB0_35;
$L__BB0_13:
	setp.gt.s32 	%p16, %r43, 5;
	@%p16 bra 	$L__BB0_15;
	setp.eq.s32 	%p18, %r43, 4;
	@%p18 bra 	$L__BB0_34;
	bra.uni 	$L__BB0_33;
$L__BB0_15:
	setp.eq.s32 	%p17, %r43, 6;
	@%p17 bra 	$L__BB0_32;
	bra.uni 	$L__BB0_31;
$L__BB0_16:
	setp.gt.s32 	%p8, %r43, 11;
	@%p8 bra 	$L__BB0_20;
	setp.gt.s32 	%p12, %r43, 9;
	@%p12 bra 	$L__BB0_19;
	setp.eq.s32 	%p14, %r43, 8;
	@%p14 bra 	$L__BB0_30;
	bra.uni 	$L__BB0_29;
$L__BB0_19:
	setp.eq.s32 	%p13, %r43, 10;
	@%p13 bra 	$L__BB0_28;
	bra.uni 	$L__BB0_27;
$L__BB0_20:
	setp.gt.s32 	%p9, %r43, 13;
	@%p9 bra 	$L__BB0_22;
	setp.eq.s32 	%p11, %r43, 12;
	@%p11 bra 	$L__BB0_26;
	bra.uni 	$L__BB0_25;
$L__BB0_22:
	setp.eq.s32 	%p10, %r43, 14;
	@%p10 bra 	$L__BB0_24;
	ld.global.u8 	%rd154, [%rd25+14];
	shl.b64 	%rd152, %rd154, 48;
$L__BB0_24:
	ld.global.u8 	%rd155, [%rd25+13];
	shl.b64 	%rd156, %rd155, 40;
	xor.b64  	%rd152, %rd156, %rd152;
$L__BB0_25:
	ld.global.u8 	%rd157, [%rd25+12];
	shl.b64 	%rd158, %rd157, 32;
	xor.b64  	%rd152, %rd158, %rd152;
$L__BB0_26:
	ld.global.u8 	%r45, [%rd25+11];
	mul.wide.u32 	%rd159, %r45, 16777216;
	xor.b64  	%rd152, %rd159, %rd152;
$L__BB0_27:
	ld.global.u8 	%r46, [%rd25+10];
	mul.wide.u32 	%rd160, %r46, 65536;
	xor.b64  	%rd152, %rd160, %rd152;
$L__BB0_28:
	ld.global.u8 	%r47, [%rd25+9];
	mul.wide.u32 	%rd161, %r47, 256;
	xor.b64  	%rd152, %rd161, %rd152;
$L__BB0_29:
	ld.global.u8 	%rd162, [%rd25+8];
	xor.b64  	%rd163, %rd152, %rd162;
	mul.lo.s64 	%rd164, %rd163, 5545529020109919103;
	mul.lo.s64 	%rd165, %rd163, 5659660229084708864;
	shr.u64 	%rd166, %rd164, 31;
	or.b64  	%rd167, %rd166, %rd165;
	mul.lo.s64 	%rd168, %rd167, -8663945395140668459;
	xor.b64  	%rd24, %rd168, %rd24;
$L__BB0_30:
	ld.global.u8 	%rd169, [%rd25+7];
	shl.b64 	%rd152, %rd169, 56;
$L__BB0_31:
	ld.global.u8 	%rd170, [%rd25+6];
	shl.b64 	%rd171, %rd170, 48;
	xor.b64  	%rd152, %rd171, %rd152;
$L__BB0_32:
	ld.global.u8 	%rd172, [%rd25+5];
	shl.b64 	%rd173, %rd172, 40;
	xor.b64  	%rd152, %rd173, %rd152;
$L__BB0_33:
	ld.global.u8 	%rd174, [%rd25+4];
	shl.b64 	%rd175, %rd174, 32;
	xor.b64  	%rd152, %rd175, %rd152;
$L__BB0_34:
	ld.global.u8 	%r48, [%rd25+3];
	mul.wide.u32 	%rd176, %r48, 16777216;
	xor.b64  	%rd152, %rd176, %rd152;
$L__BB0_35:
	ld.global.u8 	%r49, [%rd25+2];
	mul.wide.u32 	%rd177, %r49, 65536;
	xor.b64  	%rd152, %rd177, %rd152;
$L__BB0_36:
	ld.global.u8 	%r50, [%rd25+1];
	mul.wide.u32 	%rd178, %r50, 256;
	xor.b64  	%rd152, %rd178, %rd152;
$L__BB0_37:
	ld.global.u8 	%rd179, [%rd25];
	xor.b64  	%rd180, %rd152, %rd179;
	mul.lo.s64 	%rd181, %rd180, -8663945395140668459;
	mul.lo.s64 	%rd182, %rd180, -8601547726154366976;
	shr.u64 	%rd183, %rd181, 33;
	or.b64  	%rd184, %rd183, %rd182;
	mul.lo.s64 	%rd185, %rd184, 5545529020109919103;
	xor.b64  	%rd284, %rd185, %rd284;
$L__BB0_38:
	cvt.s64.s32 	%rd186, %rd88;
	xor.b64  	%rd187, %rd284, %rd186;
	xor.b64  	%rd188, %rd24, %rd186;
	add.s64 	%rd189, %rd188, %rd187;
	add.s64 	%rd190, %rd189, %rd188;
	shr.u64 	%rd191, %rd189, 33;
	xor.b64  	%rd192, %rd191, %rd189;
	mul.lo.s64 	%rd193, %rd192, -49064778989728563;
	shr.u64 	%rd194, %rd193, 33;
	xor.b64  	%rd195, %rd194, %rd193;
	mul.lo.s64 	%rd196, %rd195, -4265267296055464877;
	shr.u64 	%rd197, %rd196, 33;
	xor.b64  	%rd198, %rd197, %rd196;
	shr.u64 	%rd199, %rd190, 33;
	xor.b64  	%rd200, %rd199, %rd190;
	mul.lo.s64 	%rd201, %rd200, -49064778989728563;
	shr.u64 	%rd202, %rd201, 33;
	xor.b64  	%rd203, %rd202, %rd201;
	mul.lo.s64 	%rd204, %rd203, -4265267296055464877;
	shr.u64 	%rd205, %rd204, 33;
	xor.b64  	%rd206, %rd205, %rd204;
	add.s64 	%rd207, %rd206, %rd198;
	add.s64 	%rd208, %rd207, %rd206;
	st.local.v2.u64 	[%rd1], {%rd207, %rd208};
	setp.eq.s64 	%p22, %rd87, 0;
	@%p22 bra 	$L__BB0_50;
	setp.lt.u64 	%p23, %rd87, 16;
	mov.b64 	%rd313, 0;
	@%p23 bra 	$L__BB0_42;
	ld.param.u64 	%rd274, [_Z9hash_dataPcPKcmmmj_param_0];
	and.b64  	%rd313, %rd87, -16;
	cvta.to.global.u64 	%rd210, %rd274;
	add.s64 	%rd211, %rd6, %rd210;
	add.s64 	%rd309, %rd211, 7;
	mov.u64 	%rd310, %rd1;
	mov.u64 	%rd311, %rd313;
$L__BB0_41:
	.pragma "nounroll";
	ld.local.v4.b32 	{%r51, %r52, %r53, %r54}, [%rd310];
	bfe.u32 	%r55, %r54, 24, 8;
	bfe.u32 	%r56, %r54, 16, 8;
	bfe.u32 	%r57, %r54, 8, 8;
	bfe.u32 	%r58, %r54, 0, 8;
	bfe.u32 	%r59, %r53, 24, 8;
	bfe.u32 	%r60, %r53, 16, 8;
	bfe.u32 	%r61, %r53, 8, 8;
	bfe.u32 	%r62, %r53, 0, 8;
	bfe.u32 	%r63, %r52, 24, 8;
	bfe.u32 	%r64, %r52, 16, 8;
	bfe.u32 	%r65, %r52, 8, 8;
	bfe.u32 	%r66, %r52, 0, 8;
	bfe.u32 	%r67, %r51, 24, 8;
	bfe.u32 	%r68, %r51, 16, 8;
	bfe.u32 	%r69, %r51, 8, 8;
	bfe.u32 	%r70, %r51, 0, 8;
	st.global.u8 	[%rd309+-7], %r70;
	st.global.u8 	[%rd309+-6], %r69;
	st.global.u8 	[%rd309+-5], %r68;
	st.global.u8 	[%rd309+-4], %r67;
	st.global.u8 	[%rd309+-3], %r66;
	st.global.u8 	[%rd309+-2], %r65;
	st.global.u8 	[%rd309+-1], %r64;
	st.global.u8 	[%rd309], %r63;
	st.global.u8 	[%rd309+1], %r62;
	st.global.u8 	[%rd309+2], %r61;
	st.global.u8 	[%rd309+3], %r60;
	st.global.u8 	[%rd309+4], %r59;
	st.global.u8 	[%rd309+5], %r58;
	st.global.u8 	[%rd309+6], %r57;
	st.global.u8 	[%rd309+7], %r56;
	st.global.u8 	[%rd309+8], %r55;
	add.s64 	%rd311, %rd311, -16;
	add.s64 	%rd310, %rd310, 16;
	add.s64 	%rd309, %rd309, 16;
	setp.ne.s64 	%p24, %rd311, 0;
	@%p24 bra 	$L__BB0_41;
$L__BB0_42:
	and.b64  	%rd73, %rd87, 15;
	setp.eq.s64 	%p25, %rd73, 0;
	@%p25 bra 	$L__BB0_50;
	ld.param.u64 	%rd275, [_Z9hash_dataPcPKcmmmj_param_0];
	cvta.to.global.u64 	%rd74, %rd275;
	and.b64  	%rd75, %rd87, 7;
	setp.lt.u64 	%p26, %rd73, 8;
	@%p26 bra 	$L__BB0_45;
	add.s64 	%rd212, %rd1, %rd313;
	ld.local.u8 	%rs1, [%rd212];
	add.s64 	%rd213, %rd313, %rd6;
	add.s64 	%rd214, %rd74, %rd213;
	st.global.u8 	[%rd214], %rs1;
	add.s64 	%rd215, %rd313, 1;
	and.b64  	%rd216, %rd215, 4294967295;
	add.s64 	%rd217, %rd1, %rd216;
	ld.local.u8 	%rs2, [%rd217];
	add.s64 	%rd218, %rd216, %rd6;
	add.s64 	%rd219, %rd74, %rd218;
	st.global.u8 	[%rd219], %rs2;
	add.s64 	%rd220, %rd313, 2;
	and.b64  	%rd221, %rd220, 4294967295;
	add.s64 	%rd222, %rd1, %rd221;
	ld.local.u8 	%rs3, [%rd222];
	add.s64 	%rd223, %rd221, %rd6;
	add.s64 	%rd224, %rd74, %rd223;
	st.global.u8 	[%rd224], %rs3;
	add.s64 	%rd225, %rd313, 3;
	and.b64  	%rd226, %rd225, 4294967295;
	add.s64 	%rd227, %rd1, %rd226;
	ld.local.u8 	%rs4, [%rd227];
	add.s64 	%rd228, %rd226, %rd6;
	add.s64 	%rd229, %rd74, %rd228;
	st.global.u8 	[%rd229], %rs4;
	add.s64 	%rd230, %rd313, 4;
	and.b64  	%rd231, %rd230, 4294967295;
	add.s64 	%rd232, %rd1, %rd231;
	ld.local.u8 	%rs5, [%rd232];
	add.s64 	%rd233, %rd231, %rd6;
	add.s64 	%rd234, %rd74, %rd233;
	st.global.u8 	[%rd234], %rs5;
	add.s64 	%rd235, %rd313, 5;
	and.b64  	%rd236, %rd235, 4294967295;
	add.s64 	%rd237, %rd1, %rd236;
	ld.local.u8 	%rs6, [%rd237];
	add.s64 	%rd238, %rd236, %rd6;
	add.s64 	%rd239, %rd74, %rd238;
	st.global.u8 	[%rd239], %rs6;
	add.s64 	%rd240, %rd313, 6;
	and.b64  	%rd241, %rd240, 4294967295;
	add.s64 	%rd242, %rd1, %rd241;
	ld.local.u8 	%rs7, [%rd242];
	add.s64 	%rd243, %rd241, %rd6;
	add.s64 	%rd244, %rd74, %rd243;
	st.global.u8 	[%rd244], %rs7;
	add.s64 	%rd245, %rd313, 7;
	and.b64  	%rd246, %rd245, 4294967295;
	add.s64 	%rd247, %rd1, %rd246;
	ld.local.u8 	%rs8, [%rd247];
	add.s64 	%rd248, %rd246, %rd6;
	add.s64 	%rd249, %rd74, %rd248;
	st.global.u8 	[%rd249], %rs8;
	add.s64 	%rd250, %rd313, 8;
	and.b64  	%rd313, %rd250, 4294967295;
$L__BB0_45:
	setp.eq.s64 	%p27, %rd75, 0;
	@%p27 bra 	$L__BB0_50;
	and.b64  	%rd315, %rd87, 3;
	setp.lt.u64 	%p28, %rd75, 4;
	@%p28 bra 	$L__BB0_48;
	add.s64 	%rd251, %rd1, %rd313;
	ld.local.u8 	%rs9, [%rd251];
	add.s64 	%rd252, %rd313, %rd6;
	add.s64 	%rd253, %rd74, %rd252;
	st.global.u8 	[%rd253], %rs9;
	add.s64 	%rd254, %rd313, 1;
	and.b64  	%rd255, %rd254, 4294967295;
	add.s64 	%rd256, %rd1, %rd255;
	ld.local.u8 	%rs10, [%rd256];
	add.s64 	%rd257, %rd255, %rd6;
	add.s64 	%rd258, %rd74, %rd257;
	st.global.u8 	[%rd258], %rs10;
	add.s64 	%rd259, %rd313, 2;
	and.b64  	%rd260, %rd259, 4294967295;
	add.s64 	%rd261, %rd1, %rd260;
	ld.local.u8 	%rs11, [%rd261];
	add.s64 	%rd262, %rd260, %rd6;
	add.s64 	%rd263, %rd74, %rd262;
	st.global.u8 	[%rd263], %rs11;
	add.s64 	%rd264, %rd313, 3;
	and.b64  	%rd265, %rd264, 4294967295;
	add.s64 	%rd266, %rd1, %rd265;
	ld.local.u8 	%rs12, [%rd266];
	add.s64 	%rd267, %rd265, %rd6;
	add.s64 	%rd268, %rd74, %rd267;
	st.global.u8 	[%rd268], %rs12;
	add.s64 	%rd269, %rd313, 4;
	and.b64  	%rd313, %rd269, 4294967295;
$L__BB0_48:
	setp.eq.s64 	%p29, %rd315, 0;
	@%p29 bra 	$L__BB0_50;
$L__BB0_49:
	.pragma "nounroll";
	add.s64 	%rd270, %rd1, %rd313;
	ld.local.u8 	%rs13, [%rd270];
	add.s64 	%rd271, %rd313, %rd6;
	add.s64 	%rd272, %rd74, %rd271;
	st.global.u8 	[%rd272], %rs13;
	add.s64 	%rd273, %rd313, 1;
	and.b64  	%rd313, %rd273, 4294967295;
	add.s64 	%rd315, %rd315, -1;
	setp.ne.s64 	%p30, %rd315, 0;
	@%p30 bra 	$L__BB0_49;
$L__BB0_50:
	ret;

}


// ===== COMPILED SASS (sm_100) =====

	.target	sm_100

	.elftype	@"ET_EXEC"


//--------------------- .note.nv.tkinfo           --------------------------
	.section	.note.nv.tkinfo,"",@"SHT_NOTE"
	.sectionflags	@"SHF_NOTE_NV_TKINFO"
	.tkinfo
        /*0018*/ 	.word	0x00000002
        /*0030*/ 	.string	""
        /*0030*/ 	.string	"ptxas"
        /*0030*/ 	.string	"Cuda compilation tools, release 13.0, V13.0.88"
        /*0030*/ 	.string	"Build cuda_13.0.r13.0/compiler.36424714_0"
        /*0030*/ 	.string	"-arch sm_100 -m 64 "



//--------------------- .note.nv.cuinfo           --------------------------
	.section	.note.nv.cuinfo,"",@"SHT_NOTE"
	.sectionflags	@"SHF_NOTE_NV_CUINFO"
        /*0018*/ 	.short	0x0002
        /*001a*/ 	.short	0x0064
        /*001c*/ 	.short	0x0082
	.zero		2


//--------------------- .nv.info                  --------------------------
	.section	.nv.info,"",@"SHT_CUDA_INFO"
	.align	4


	//----- nvinfo : EIATTR_REGCOUNT
	.align		4
        /*0000*/ 	.byte	0x04, 0x2f
        /*0002*/ 	.short	(.L_1 - .L_0)
	.align		4
.L_0:
        /*0004*/ 	.word	index@(_Z9hash_dataPcPKcmmmj)
        /*0008*/ 	.word	0x00000020


	//----- nvinfo : EIATTR_FRAME_SIZE
	.align		4
.L_1:
        /*000c*/ 	.byte	0x04, 0x11
        /*000e*/ 	.short	(.L_3 - .L_2)
	.align		4
.L_2:
        /*0010*/ 	.word	index@(_Z9hash_dataPcPKcmmmj)
        /*0014*/ 	.word	0x00000010


	//----- nvinfo : EIATTR_MIN_STACK_SIZE
	.align		4
.L_3:
        /*0018*/ 	.byte	0x04, 0x12
        /*001a*/ 	.short	(.L_5 - .L_4)
	.align		4
.L_4:
        /*001c*/ 	.word	index@(_Z9hash_dataPcPKcmmmj)
        /*0020*/ 	.word	0x00000010
.L_5:


//--------------------- .nv.compat                --------------------------
	.section	.nv.compat,"",@"SHT_CUDA_COMPAT_INFO"
	.align	4
        /*0000*/ 	.byte	0x02, 0x09, 0x00, 0x00, 0x02, 0x02, 0x01, 0x00, 0x02, 0x05, 0x05, 0x00, 0x03, 0x07, 0x01, 0x01
        /*0010*/ 	.byte	0x02, 0x03, 0x00, 0x00, 0x02, 0x06, 0x01, 0x00, 0x04, 0x0b, 0x08, 0x00, 0x09, 0x00, 0x00, 0x00
        /*0020*/ 	.byte	0x00, 0x00, 0x00, 0x00


//--------------------- .nv.info._Z9hash_dataPcPKcmmmj --------------------------
	.section	.nv.info._Z9hash_dataPcPKcmmmj,"",@"SHT_CUDA_INFO"
	.sectionflags	@""
	.align	4


	//----- nvinfo : EIATTR_CUDA_API_VERSION
	.align		4
        /*0000*/ 	.byte	0x04, 0x37
        /*0002*/ 	.short	(.L_7 - .L_6)
.L_6:
        /*0004*/ 	.word	0x00000082


	//----- nvinfo : EIATTR_KPARAM_INFO
	.align		4
.L_7:
        /*0008*/ 	.byte	0x04, 0x17
        /*000a*/ 	.short	(.L_9 - .L_8)
.L_8:
        /*000c*/ 	.word	0x00000000
        /*0010*/ 	.short	0x0005
        /*0012*/ 	.short	0x0028
        /*0014*/ 	.byte	0x00, 0xf0, 0x11, 0x00


	//----- nvinfo : EIATTR_KPARAM_INFO
	.align		4
.L_9:
        /*0018*/ 	.byte	0x04, 0x17
        /*001a*/ 	.short	(.L_11 - .L_10)
.L_10:
        /*001c*/ 	.word	0x00000000
        /*0020*/ 	.short	0x0004
        /*0022*/ 	.short	0x0020
        /*0024*/ 	.byte	0x00, 0xf0, 0x21, 0x00


	//----- nvinfo : EIATTR_KPARAM_INFO
	.align		4
.L_11:
        /*0028*/ 	.byte	0x04, 0x17
        /*002a*/ 	.short	(.L_13 - .L_12)
.L_12:
        /*002c*/ 	.word	0x00000000
        /*0030*/ 	.short	0x0003
        /*0032*/ 	.short	0x0018
        /*0034*/ 	.byte	0x00, 0xf0, 0x21, 0x00


	//----- nvinfo : EIATTR_KPARAM_INFO
	.align		4
.L_13:
        /*0038*/ 	.byte	0x04, 0x17
        /*003a*/ 	.short	(.L_15 - .L_14)
.L_14:
        /*003c*/ 	.word	0x00000000
        /*0040*/ 	.short	0x0002
        /*0042*/ 	.short	0x0010
        /*0044*/ 	.byte	0x00, 0xf0, 0x21, 0x00


	//----- nvinfo : EIATTR_KPARAM_INFO
	.align		4
.L_15:
        /*0048*/ 	.byte	0x04, 0x17
        /*004a*/ 	.short	(.L_17 - .L_16)
.L_16:
        /*004c*/ 	.word	0x00000000
        /*0050*/ 	.short	0x0001
        /*0052*/ 	.short	0x0008
        /*0054*/ 	.byte	0x00, 0xf5, 0x21, 0x00


	//----- nvinfo : EIATTR_KPARAM_INFO
	.align		4
.L_17:
        /*0058*/ 	.byte	0x04, 0x17
        /*005a*/ 	.short	(.L_19 - .L_18)
.L_18:
        /*005c*/ 	.word	0x00000000
        /*0060*/ 	.short	0x0000
        /*0062*/ 	.short	0x0000
        /*0064*/ 	.byte	0x00, 0xf5, 0x21, 0x00


	//----- nvinfo : EIATTR_SPARSE_MMA_MASK
	.align		4
.L_19:
        /*0068*/ 	.byte	0x03, 0x50
        /*006a*/ 	.short	0x0000


	//----- nvinfo : EIATTR_MAXREG_COUNT
	.align		4
        /*006c*/ 	.byte	0x03, 0x1b
        /*006e*/ 	.short	0x00ff


	//----- nvinfo : EIATTR_MERCURY_ISA_VERSION
	.align		4
        /*0070*/ 	.byte	0x03, 0x5f
        /*0072*/ 	.short	0x0101


	//----- nvinfo : EIATTR_VRC_CTA_INIT_COUNT
	.align		4
        /*0074*/ 	.byte	0x02, 0x4a
	.zero		1
	.zero		1


	//----- nvinfo : EIATTR_EXIT_INSTR_OFFSETS
	.align		4
        /*0078*/ 	.byte	0x04, 0x1c
        /*007a*/ 	.short	(.L_21 - .L_20)


	//   ....[0]....
.L_20:
        /*007c*/ 	.word	0x000000a0


	//   ....[1]....
        /*0080*/ 	.word	0x000016e0


	//   ....[2]....
        /*0084*/ 	.word	0x00001ad0


	//   ....[3]....
        /*0088*/ 	.word	0x00001f90


	//   ....[4]....
        /*008c*/ 	.word	0x00002270


	//   ....[5]....
        /*0090*/ 	.word	0x00002390


	//----- nvinfo : EIATTR_CBANK_PARAM_SIZE
	.align		4
.L_21:
        /*0094*/ 	.byte	0x03, 0x19
        /*0096*/ 	.short	0x002c


	//----- nvinfo : EIATTR_PARAM_CBANK
	.align		4
        /*0098*/ 	.byte	0x04, 0x0a
        /*009a*/ 	.short	(.L_23 - .L_22)
	.align		4
.L_22:
        /*009c*/ 	.word	index@(.nv.constant0._Z9hash_dataPcPKcmmmj)
        /*00a0*/ 	.short	0x0380
        /*00a2*/ 	.short	0x002c


	//----- nvinfo : EIATTR_SW_WAR
	.align		4
.L_23:
        /*00a4*/ 	.byte	0x04, 0x36
        /*00a6*/ 	.short	(.L_25 - .L_24)
.L_24:
        /*00a8*/ 	.word	0x00000008
.L_25:


//--------------------- .nv.callgraph             --------------------------
	.section	.nv.callgraph,"",@"SHT_CUDA_CALLGRAPH"
	.align	4
	.sectionentsize	8
	.align		4
        /*0000*/ 	.word	0x00000000
	.align		4
        /*0004*/ 	.word	0xffffffff
	.align		4
        /*0008*/ 	.word	0x00000000
	.align		4
        /*000c*/ 	.word	0xfffffffe
	.align		4
        /*0010*/ 	.word	0x00000000
	.align		4
        /*0014*/ 	.word	0xfffffffd
	.align		4
        /*0018*/ 	.word	0x00000000
	.align		4
        /*001c*/ 	.word	0xfffffffc


//--------------------- .text._Z9hash_dataPcPKcmmmj --------------------------
	.section	.text._Z9hash_dataPcPKcmmmj,"ax",@progbits
	.align	128
        .global         _Z9hash_dataPcPKcmmmj
        .type           _Z9hash_dataPcPKcmmmj,@function
        .size           _Z9hash_dataPcPKcmmmj,(.L_x_30 - _Z9hash_dataPcPKcmmmj)
        .other          _Z9hash_dataPcPKcmmmj,@"STO_CUDA_ENTRY STV_DEFAULT"
_Z9hash_dataPcPKcmmmj:
.text._Z9hash_dataPcPKcmmmj:
[----:B------:R-:W0:Y:S01]  /*0000*/  LDC R1, c[0x0][0x37c] ;  /* 0x0000df00ff017b82 */ /* 0x000e220000000800 */
[----:B------:R-:W1:Y:S07]  /*0010*/  S2R R0, SR_TID.X ;  /* 0x0000000000007919 */ /* 0x000e6e0000002100 */
[----:B------:R-:W1:Y:S01]  /*0020*/  S2UR UR4, SR_CTAID.X ;  /* 0x00000000000479c3 */ /* 0x000e620000002500 */
[----:B------:R-:W2:Y:S01]  /*0030*/  LDCU.64 UR6, c[0x0][0x3a0] ;  /* 0x00007400ff0677ac */ /* 0x000ea20008000a00 */
[----:B0-----:R-:W-:-:S06]  /*0040*/  VIADD R1, R1, 0xfffffff0 ;  /* 0xfffffff001017836 */ /* 0x001fcc0000000000 */
[----:B------:R-:W1:Y:S02]  /*0050*/  LDC R15, c[0x0][0x360] ;  /* 0x0000d800ff0f7b82 */ /* 0x000e640000000800 */
[----:B-1----:R-:W-:-:S05]  /*0060*/  IMAD R15, R15, UR4, R0 ;  /* 0x000000040f0f7c24 */ /* 0x002fca000f8e0200 */
[----:B--2---:R-:W-:Y:S02]  /*0070*/  ISETP.GE.U32.AND P0, PT, R15, UR6, PT ;  /* 0x000000060f007c0c */ /* 0x004fe4000bf06070 */
[----:B------:R-:W-:-:S04]  /*0080*/  SHF.R.S32.HI R17, RZ, 0x1f, R15 ;  /* 0x0000001fff117819 */ /* 0x000fc8000001140f */
[----:B------:R-:W-:-:S13]  /*0090*/  ISETP.GE.U32.AND.EX P0, PT, R17, UR7, PT, P0 ;  /* 0x0000000711007c0c */ /* 0x000fda000bf06100 */
[----:B------:R-:W-:Y:S05]  /*00a0*/  @P0 EXIT ;  /* 0x000000000000094d */ /* 0x000fea0003800000 */
[----:B------:R-:W0:Y:S01]  /*00b0*/  LDC.64 R6, c[0x0][0x398] ;  /* 0x0000e600ff067b82 */ /* 0x000e220000000a00 */
[----:B------:R-:W1:Y:S01]  /*00c0*/  LDCU.64 UR4, c[0x0][0x388] ;  /* 0x00007100ff0477ac */ /* 0x000e620008000a00 */
[----:B------:R-:W-:Y:S01]  /*00d0*/  CS2R R4, SRZ ;  /* 0x0000000000047805 */ /* 0x000fe2000001ff00 */
[----:B------:R-:W2:Y:S01]  /*00e0*/  LDCU UR8, c[0x0][0x3a8] ;  /* 0x00007500ff0877ac */ /* 0x000ea20008000800 */
[----:B------:R-:W3:Y:S01]  /*00f0*/  LDCU.64 UR6, c[0x0][0x358] ;  /* 0x00006b00ff0677ac */ /* 0x000ee20008000a00 */
[----:B--2---:R-:W-:Y:S01]  /*0100*/  IMAD.U32 R14, RZ, RZ, UR8 ;  /* 0x00000008ff0e7e24 */ /* 0x004fe2000f8e00ff */
[----:B0-----:R-:W-:Y:S01]  /*0110*/  ISETP.GE.AND P0, PT, R6, 0x10, PT ;  /* 0x000000100600780c */ /* 0x001fe20003f06270 */
[-C--:B------:R-:W-:Y:S01]  /*0120*/  IMAD R0, R17, R6.reuse, RZ ;  /* 0x0000000611007224 */ /* 0x080fe200078e02ff */
[----:B------:R-:W-:Y:S01]  /*0130*/  SHF.R.S32.HI R3, RZ, 0x1f, R6 ;  /* 0x0000001fff037819 */ /* 0x000fe20000011406 */
[----:B-1----:R-:W-:-:S04]  /*0140*/  IMAD.WIDE.U32 R10, R15, R6, UR4 ;  /* 0x000000040f0a7e25 */ /* 0x002fc8000f8e0006 */
[----:B------:R-:W-:Y:S01]  /*0150*/  IMAD R9, R15, R7, R0 ;  /* 0x000000070f097224 */ /* 0x000fe200078e0200 */
[----:B------:R-:W-:Y:S01]  /*0160*/  LEA.HI R0, R3, R6, RZ, 0x4 ;  /* 0x0000000603007211 */ /* 0x000fe200078f20ff */
[----:B------:R-:W-:Y:S02]  /*0170*/  IMAD.U32 R7, RZ, RZ, UR8 ;  /* 0x00000008ff077e24 */ /* 0x000fe4000f8e00ff */
[----:B------:R-:W-:Y:S01]  /*0180*/  IMAD.IADD R2, R11, 0x1, R9 ;  /* 0x000000010b027824 */ /* 0x000fe200078e0209 */
[----:B------:R-:W-:Y:S01]  /*0190*/  SHF.R.S32.HI R0, RZ, 0x4, R0 ;  /* 0x00000004ff007819 */ /* 0x000fe20000011400 */
[----:B---3--:R-:W-:Y:S06]  /*01a0*/  @!P0 BRA `(.L_x_0) ;  /* 0x0000000800bc8947 */ /* 0x008fec0003800000 */
[----:B------:R-:W-:Y:S01]  /*01b0*/  LOP3.LUT R3, R6, 0x7ffffff0, RZ, 0xc0, !PT ;  /* 0x7ffffff006037812 */ /* 0x000fe200078ec0ff */
[----:B------:R-:W-:Y:S01]  /*01c0*/  IMAD.MOV.U32 R5, RZ, RZ, R4 ;  /* 0x000000ffff057224 */ /* 0x000fe200078e0004 */
[----:B------:R-:W-:Y:S02]  /*01d0*/  MOV R14, R7 ;  /* 0x00000007000e7202 */ /* 0x000fe40000000f00 */
[----:B------:R-:W-:Y:S02]  /*01e0*/  CS2R R8, SRZ ;  /* 0x0000000000087805 */ /* 0x000fe4000001ff00 */
[----:B------:R-:W-:-:S13]  /*01f0*/  ISETP.NE.AND P0, PT, R3, 0x10, PT ;  /* 0x000000100300780c */ /* 0x000fda0003f05270 */
[----:B------:R-:W-:Y:S05]  /*0200*/  @!P0 BRA `(.L_x_1) ;  /* 0x0000000400c08947 */ /* 0x000fea0003800000 */
[----:B------:R-:W-:Y:S01]  /*0210*/  IADD3 R20, P0, PT, R10, 0x10, RZ ;  /* 0x000000100a147810 */ /* 0x000fe20007f1e0ff */
[----:B------:R-:W-:Y:S01]  /*0220*/  IMAD.MOV.U32 R14, RZ, RZ, R7 ;  /* 0x000000ffff0e7224 */ /* 0x000fe200078e0007 */
[----:B------:R-:W-:Y:S01]  /*0230*/  LOP3.LUT R3, R0, 0x7fffffe, RZ, 0xc0, !PT ;  /* 0x07fffffe00037812 */ /* 0x000fe200078ec0ff */
[----:B------:R-:W-:Y:S02]  /*0240*/  IMAD.MOV.U32 R5, RZ, RZ, R4 ;  /* 0x000000ffff057224 */ /* 0x000fe400078e0004 */
[----:B------:R-:W-:Y:S01]  /*0250*/  IMAD.X R21, RZ, RZ, R2, P0 ;  /* 0x000000ffff157224 */ /* 0x000fe200000e0602 */
[----:B------:R-:W-:-:S07]  /*0260*/  IADD3 R3, PT, PT, -R3, RZ, RZ ;  /* 0x000000ff03037210 */ /* 0x000fce0007ffe1ff */
.L_x_2:
[----:B------:R-:W2:Y:S04]  /*0270*/  LDG.E.64 R22, desc[UR6][R20.64+-0x10] ;  /* 0xfffff00614167981 */ /* 0x000ea8000c1e1b00 */
[----:B------:R-:W3:Y:S04]  /*0280*/  LDG.E.64 R18, desc[UR6][R20.64+-0x8] ;  /* 0xfffff80614127981 */ /* 0x000ee8000c1e1b00 */
[----:B------:R-:W4:Y:S04]  /*0290*/  LDG.E.64 R8, desc[UR6][R20.64] ;  /* 0x0000000614087981 */ /* 0x000f28000c1e1b00 */
[----:B------:R0:W5:Y:S01]  /*02a0*/  LDG.E.64 R12, desc[UR6][R20.64+0x8] ;  /* 0x00000806140c7981 */ /* 0x000162000c1e1b00 */
[----:B------:R-:W-:-:S02]  /*02b0*/  IADD3 R3, PT, PT, R3, 0x2, RZ ;  /* 0x0000000203037810 */ /* 0x000fc40007ffe0ff */
[----:B0-----:R-:W-:-:S05]  /*02c0*/  IADD3 R20, P1, PT, R20, 0x20, RZ ;  /* 0x0000002014147810 */ /* 0x001fca0007f3e0ff */
[----:B------:R-:W-:Y:S02]  /*02d0*/  IMAD.X R21, RZ, RZ, R21, P1 ;  /* 0x000000ffff157224 */ /* 0x000fe400008e0615 */
[C---:B--2---:R-:W-:Y:S02]  /*02e0*/  IMAD R25, R23.reuse, 0x114253d5, RZ ;  /* 0x114253d517197824 */ /* 0x044fe400078e02ff */
[----:B------:R-:W-:Y:S02]  /*02f0*/  IMAD.U32 R23, R23, -0x80000000, RZ ;  /* 0x8000000017177824 */ /* 0x000fe400078e00ff */
[C---:B------:R-:W-:Y:S02]  /*0300*/  IMAD R27, R22.reuse, -0x783c846f, R25 ;  /* 0x87c37b91161b7824 */ /* 0x040fe400078e0219 */
[----:B------:R-:W-:-:S04]  /*0310*/  IMAD.WIDE.U32 R24, R22, 0x114253d5, RZ ;  /* 0x114253d516187825 */ /* 0x000fc800078e00ff */
[----:B------:R-:W-:Y:S02]  /*0320*/  IMAD.IADD R24, R25, 0x1, R27 ;  /* 0x0000000119187824 */ /* 0x000fe400078e021b */
[C---:B------:R-:W-:Y:S02]  /*0330*/  IMAD R25, R22.reuse, -0x775ed616, R23 ;  /* 0x88a129ea16197824 */ /* 0x040fe400078e0217 */
[----:B------:R-:W-:-:S05]  /*0340*/  IMAD.WIDE.U32 R22, R22, -0x80000000, RZ ;  /* 0x8000000016167825 */ /* 0x000fca00078e00ff */
[----:B------:R-:W-:Y:S01]  /*0350*/  IADD3 R16, PT, PT, R23, R25, RZ ;  /* 0x0000001917107210 */ /* 0x000fe20007ffe0ff */
[----:B---3--:R-:W-:Y:S01]  /*0360*/  IMAD R25, R19, 0x2745937f, RZ ;  /* 0x2745937f13197824 */ /* 0x008fe200078e02ff */
[----:B------:R-:W-:-:S03]  /*0370*/  SHF.R.U32.HI R23, RZ, 0x1, R24 ;  /* 0x00000001ff177819 */ /* 0x000fc60000011618 */
[----:B------:R-:W-:Y:S01]  /*0380*/  IMAD R27, R18, 0x4cf5ad43, R25 ;  /* 0x4cf5ad43121b7824 */ /* 0x000fe200078e0219 */
[----:B------:R-:W-:Y:S01]  /*0390*/  LOP3.LUT R22, R23, R22, RZ, 0xfc, !PT ;  /* 0x0000001617167212 */ /* 0x000fe200078efcff */
[----:B------:R-:W-:Y:S02]  /*03a0*/  IMAD R23, R16, 0x2745937f, RZ ;  /* 0x2745937f10177824 */ /* 0x000fe400078e02ff */
[----:B------:R-:W-:-:S04]  /*03b0*/  IMAD.WIDE.U32 R24, R18, 0x2745937f, RZ ;  /* 0x2745937f12187825 */ /* 0x000fc800078e00ff */
[C---:B------:R-:W-:Y:S02]  /*03c0*/  IMAD R19, R22.reuse, 0x4cf5ad43, R23 ;  /* 0x4cf5ad4316137824 */ /* 0x040fe400078e0217 */
[----:B------:R-:W-:-:S04]  /*03d0*/  IMAD.WIDE.U32 R22, R22, 0x2745937f, RZ ;  /* 0x2745937f16167825 */ /* 0x000fc800078e00ff */
[----:B------:R-:W-:Y:S01]  /*03e0*/  IMAD.IADD R23, R23, 0x1, R19 ;  /* 0x0000000117177824 */ /* 0x000fe200078e0213 */
[----:B------:R-:W-:Y:S01]  /*03f0*/  LOP3.LUT R22, R22, R7, RZ, 0x3c, !PT ;  /* 0x0000000716167212 */ /* 0x000fe200078e3cff */
[----:B------:R-:W-:Y:S02]  /*0400*/  IMAD.IADD R19, R25, 0x1, R27 ;  /* 0x0000000119137824 */ /* 0x000fe400078e021b */
[----:B------:R-:W-:Y:S01]  /*0410*/  IMAD R18, R18, 0x4e8b26fe, RZ ;  /* 0x4e8b26fe12127824 */ /* 0x000fe200078e02ff */
[----:B------:R-:W-:Y:S01]  /*0420*/  LOP3.LUT R23, R23, R4, RZ, 0x3c, !PT ;  /* 0x0000000417177212 */ /* 0x000fe200078e3cff */
[----:B----4-:R-:W-:Y:S01]  /*0430*/  IMAD R25, R9, 0x114253d5, RZ ;  /* 0x114253d509197824 */ /* 0x010fe200078e02ff */
[--C-:B------:R-:W-:Y:S01]  /*0440*/  SHF.R.U32.HI R7, RZ, 0x1f, R19.reuse ;  /* 0x0000001fff077819 */ /* 0x100fe20000011613 */
[----:B-----5:R-:W-:Y:S01]  /*0450*/  IMAD R27, R13, 0x2745937f, RZ ;  /* 0x2745937f0d1b7824 */ /* 0x020fe200078e02ff */
[----:B------:R-:W-:Y:S02]  /*0460*/  SHF.R.U64 R24, R24, 0x1f, R19 ;  /* 0x0000001f18187819 */ /* 0x000fe40000001213 */
[----:B------:R-:W-:Y:S01]  /*0470*/  LOP3.LUT R7, R7, R18, RZ, 0xfc, !PT ;  /* 0x0000001207077212 */ /* 0x000fe200078efcff */
[----:B------:R-:W-:Y:S01]  /*0480*/  IMAD.WIDE.U32 R18, R8, 0x114253d5, RZ ;  /* 0x114253d508127825 */ /* 0x000fe200078e00ff */
[----:B------:R-:W-:-:S03]  /*0490*/  SHF.L.U32 R9, R9, 0x1f, RZ ;  /* 0x0000001f09097819 */ /* 0x000fc600000006ff */
[----:B------:R-:W-:Y:S02]  /*04a0*/  IMAD R18, R8, -0x783c846f, R25 ;  /* 0x87c37b9108127824 */ /* 0x000fe400078e0219 */
[----:B------:R-:W-:Y:S01]  /*04b0*/  IMAD R25, R7, 0x114253d5, RZ ;  /* 0x114253d507197824 */ /* 0x000fe200078e02ff */
[----:B------:R-:W-:Y:S01]  /*04c0*/  SHF.L.W.U32.HI R7, R23, 0x1b, R22 ;  /* 0x0000001b17077819 */ /* 0x000fe20000010e16 */
[----:B------:R-:W-:Y:S01]  /*04d0*/  IMAD.IADD R4, R19, 0x1, R18 ;  /* 0x0000000113047824 */ /* 0x000fe200078e0212 */
[----:B------:R-:W-:Y:S01]  /*04e0*/  SHF.L.W.U32.HI R22, R22, 0x1b, R23 ;  /* 0x0000001b16167819 */ /* 0x000fe20000010e17 */
[C---:B------:R-:W-:Y:S01]  /*04f0*/  IMAD.WIDE.U32 R18, R24.reuse, 0x114253d5, RZ ;  /* 0x114253d518127825 */ /* 0x040fe200078e00ff */
[-C--:B------:R-:W-:Y:S02]  /*0500*/  IADD3 R23, P0, PT, R7, R14.reuse, RZ ;  /* 0x0000000e07177210 */ /* 0x080fe40007f1e0ff */
[----:B------:R-:W-:Y:S01]  /*0510*/  SHF.R.U32.HI R7, RZ, 0x1, R4 ;  /* 0x00000001ff077819 */ /* 0x000fe20000011604 */
[----:B------:R-:W-:Y:S01]  /*0520*/  IMAD R25, R24, -0x783c846f, R25 ;  /* 0x87c37b9118197824 */ /* 0x000fe200078e0219 */
[----:B------:R-:W-:Y:S01]  /*0530*/  LOP3.LUT R16, R18, R14, RZ, 0x3c, !PT ;  /* 0x0000000e12107212 */ /* 0x000fe200078e3cff */
[----:B------:R-:W-:-:S02]  /*0540*/  HFMA2 R4, -RZ, RZ, 54.875, -1833 ;  /* 0x52dce729ff047431 */ /* 0x000fc400000001ff */
[----:B------:R-:W-:Y:S02]  /*0550*/  IMAD.X R14, R22, 0x1, R5, P0 ;  /* 0x00000001160e7824 */ /* 0x000fe400000e0605 */
[----:B------:R-:W-:Y:S02]  /*0560*/  IMAD.IADD R18, R19, 0x1, R25 ;  /* 0x0000000113127824 */ /* 0x000fe400078e0219 */
[C---:B------:R-:W-:Y:S02]  /*0570*/  IMAD R19, R8.reuse, -0x775ed616, R9 ;  /* 0x88a129ea08137824 */ /* 0x040fe400078e0209 */
[----:B------:R-:W-:Y:S01]  /*0580*/  IMAD.WIDE.U32 R8, R8, -0x80000000, RZ ;  /* 0x8000000008087825 */ /* 0x000fe200078e00ff */
[----:B------:R-:W-:-:S03]  /*0590*/  LOP3.LUT R25, R18, R5, RZ, 0x3c, !PT ;  /* 0x0000000512197212 */ /* 0x000fc600078e3cff */
[----:B------:R-:W-:Y:S01]  /*05a0*/  IMAD.IADD R13, R9, 0x1, R19 ;  /* 0x00000001090d7824 */ /* 0x000fe200078e0213 */
[----:B------:R-:W-:Y:S01]  /*05b0*/  LOP3.LUT R18, R7, R8, RZ, 0xfc, !PT ;  /* 0x0000000807127212 */ /* 0x000fe200078efcff */
[----:B------:R-:W-:Y:S01]  /*05c0*/  IMAD.MOV.U32 R5, RZ, RZ, 0x0 ;  /* 0x00000000ff057424 */ /* 0x000fe200078e00ff */
[----:B------:R-:W-:Y:S01]  /*05d0*/  SHF.L.W.U32.HI R7, R16, 0x1f, R25 ;  /* 0x0000001f10077819 */ /* 0x000fe20000010e19 */
[----:B------:R-:W-:Y:S01]  /*05e0*/  IMAD.WIDE.U32 R8, R12, 0x2745937f, RZ ;  /* 0x2745937f0c087825 */ /* 0x000fe200078e00ff */
[----:B------:R-:W-:-:S03]  /*05f0*/  SHF.L.W.U32.HI R25, R25, 0x1f, R16 ;  /* 0x0000001f19197819 */ /* 0x000fc60000010e10 */
[C---:B------:R-:W-:Y:S02]  /*0600*/  IMAD R19, R12.reuse, 0x4cf5ad43, R27 ;  /* 0x4cf5ad430c137824 */ /* 0x040fe400078e021b */
[----:B------:R-:W-:Y:S02]  /*0610*/  IMAD R27, R13, 0x2745937f, RZ ;  /* 0x2745937f0d1b7824 */ /* 0x000fe400078e02ff */
[----:B------:R-:W-:Y:S02]  /*0620*/  IMAD R16, R12, 0x4e8b26fe, RZ ;  /* 0x4e8b26fe0c107824 */ /* 0x000fe400078e02ff */
[----:B------:R-:W-:-:S04]  /*0630*/  IMAD.WIDE.U32 R12, R23, 0x5, R4 ;  /* 0x00000005170c7825 */ /* 0x000fc800078e0004 */
[----:B------:R-:W-:Y:S01]  /*0640*/  IMAD.IADD R9, R9, 0x1, R19 ;  /* 0x0000000109097824 */ /* 0x000fe200078e0213 */
[----:B------:R-:W-:Y:S01]  /*0650*/  IADD3 R23, P0, PT, R25, R12, RZ ;  /* 0x0000000c19177210 */ /* 0x000fe20007f1e0ff */
[----:B------:R-:W-:Y:S02]  /*0660*/  IMAD R27, R18, 0x4cf5ad43, R27 ;  /* 0x4cf5ad43121b7824 */ /* 0x000fe400078e021b */
[----:B------:R-:W-:Y:S01]  /*0670*/  IMAD R29, R14, 0x5, RZ ;  /* 0x000000050e1d7824 */ /* 0x000fe200078e02ff */
[----:B------:R-:W-:Y:S01]  /*0680*/  SHF.R.U32.HI R25, RZ, 0x1f, R9 ;  /* 0x0000001fff197819 */ /* 0x000fe20000011609 */
[----:B------:R-:W-:-:S03]  /*0690*/  IMAD.WIDE.U32 R18, R18, 0x2745937f, RZ ;  /* 0x2745937f12127825 */ /* 0x000fc600078e00ff */
[----:B------:R-:W-:Y:S01]  /*06a0*/  LOP3.LUT R16, R25, R16, RZ, 0xfc, !PT ;  /* 0x0000001019107212 */ /* 0x000fe200078efcff */
[----:B------:R-:W-:Y:S01]  /*06b0*/  IMAD.IADD R22, R13, 0x1, R29 ;  /* 0x000000010d167824 */ /* 0x000fe200078e021d */
[----:B------:R-:W-:Y:S01]  /*06c0*/  IADD3 R19, PT, PT, R19, R27, RZ ;  /* 0x0000001b13137210 */ /* 0x000fe20007ffe0ff */
[----:B------:R-:W-:Y:S01]  /*06d0*/  IMAD.MOV.U32 R13, RZ, RZ, 0x0 ;  /* 0x00000000ff0d7424 */ /* 0x000fe200078e00ff */
[----:B------:R-:W-:Y:S01]  /*06e0*/  LOP3.LUT R14, R18, R12, RZ, 0x3c, !PT ;  /* 0x0000000c120e7212 */ /* 0x000fe200078e3cff */
[----:B------:R-:W-:Y:S01]  /*06f0*/  IMAD.MOV.U32 R12, RZ, RZ, 0x38495ab5 ;  /* 0x38495ab5ff0c7424 */ /* 0x000fe200078e00ff */
[----:B------:R-:W-:Y:S01]  /*0700*/  SHF.R.U64 R18, R8, 0x1f, R9 ;  /* 0x0000001f08127819 */ /* 0x000fe20000001209 */
[----:B------:R-:W-:Y:S01]  /*0710*/  IMAD.X R7, R7, 0x1, R22, P0 ;  /* 0x0000000107077824 */ /* 0x000fe200000e0616 */
[----:B------:R-:W-:Y:S01]  /*0720*/  LOP3.LUT R19, R19, R22, RZ, 0x3c, !PT ;  /* 0x0000001613137212 */ /* 0x000fe200078e3cff */
[----:B------:R-:W-:Y:S02]  /*0730*/  IMAD R27, R16, 0x114253d5, RZ ;  /* 0x114253d5101b7824 */ /* 0x000fe400078e02ff */
[----:B------:R-:W-:Y:S01]  /*0740*/  IMAD.WIDE.U32 R8, R23, 0x5, R12 ;  /* 0x0000000517087825 */ /* 0x000fe200078e000c */
[----:B------:R-:W-:-:S03]  /*0750*/  SHF.L.W.U32.HI R23, R19, 0x1b, R14 ;  /* 0x0000001b13177819 */ /* 0x000fc60000010e0e */
[----:B------:R-:W-:Y:S01]  /*0760*/  IMAD R25, R7, 0x5, RZ ;  /* 0x0000000507197824 */ /* 0x000fe200078e02ff */
[----:B------:R-:W-:Y:S01]  /*0770*/  SHF.L.W.U32.HI R7, R14, 0x1b, R19 ;  /* 0x0000001b0e077819 */ /* 0x000fe20000010e13 */
[C---:B------:R-:W-:Y:S02]  /*0780*/  IMAD R27, R18.reuse, -0x783c846f, R27 ;  /* 0x87c37b91121b7824 */ /* 0x040fe400078e021b */
[----:B------:R-:W-:Y:S01]  /*0790*/  IMAD.WIDE.U32 R18, R18, 0x114253d5, RZ ;  /* 0x114253d512127825 */ /* 0x000fe200078e00ff */
[----:B------:R-:W-:Y:S02]  /*07a0*/  IADD3 R14, PT, PT, R9, R25, RZ ;  /* 0x00000019090e7210 */ /* 0x000fe40007ffe0ff */
[-C--:B------:R-:W-:Y:S01]  /*07b0*/  IADD3 R9, P0, PT, R23, R8.reuse, RZ ;  /* 0x0000000817097210 */ /* 0x080fe20007f1e0ff */
[----:B------:R-:W-:Y:S01]  /*07c0*/  IMAD.IADD R19, R19, 0x1, R27 ;  /* 0x0000000113137824 */ /* 0x000fe200078e021b */
[----:B------:R-:W-:-:S03]  /*07d0*/  LOP3.LUT R18, R18, R8, RZ, 0x3c, !PT ;  /* 0x0000000812127212 */ /* 0x000fc600078e3cff */
[----:B------:R-:W-:Y:S01]  /*07e0*/  IMAD.X R7, R7, 0x1, R14, P0 ;  /* 0x0000000107077824 */ /* 0x000fe200000e060e */
[----:B------:R-:W-:Y:S01]  /*07f0*/  LOP3.LUT R19, R19, R14, RZ, 0x3c, !PT ;  /* 0x0000000e13137212 */ /* 0x000fe200078e3cff */
[----:B------:R-:W-:-:S03]  /*0800*/  IMAD.WIDE.U32 R8, R9, 0x5, R4 ;  /* 0x0000000509087825 */ /* 0x000fc600078e0004 */
[----:B------:R-:W-:Y:S01]  /*0810*/  SHF.L.W.U32.HI R5, R18, 0x1f, R19 ;  /* 0x0000001f12057819 */ /* 0x000fe20000010e13 */
[----:B------:R-:W-:Y:S01]  /*0820*/  IMAD R23, R7, 0x5, RZ ;  /* 0x0000000507177824 */ /* 0x000fe200078e02ff */
[----:B------:R-:W-:-:S03]  /*0830*/  SHF.L.W.U32.HI R7, R19, 0x1f, R18 ;  /* 0x0000001f13077819 */ /* 0x000fc60000010e12 */
[----:B------:R-:W-:Y:S01]  /*0840*/  IMAD.IADD R4, R9, 0x1, R23 ;  /* 0x0000000109047824 */ /* 0x000fe200078e0217 */
[----:B------:R-:W-:-:S05]  /*0850*/  IADD3 R7, P0, PT, R7, R8, RZ ;  /* 0x0000000807077210 */ /* 0x000fca0007f1e0ff */
[----:B------:R-:W-:Y:S01]  /*0860*/  IMAD.X R5, R5, 0x1, R4, P0 ;  /* 0x0000000105057824 */ /* 0x000fe200000e0604 */
[----:B------:R-:W-:Y:S01]  /*0870*/  ISETP.NE.AND P0, PT, R3, RZ, PT ;  /* 0x000000ff0300720c */ /* 0x000fe20003f05270 */
[----:B------:R-:W-:-:S04]  /*0880*/  IMAD.WIDE.U32 R12, R7, 0x5, R12 ;  /* 0x00000005070c7825 */ /* 0x000fc800078e000c */
[----:B------:R-:W-:Y:S01]  /*0890*/  IMAD R5, R5, 0x5, RZ ;  /* 0x0000000505057824 */ /* 0x000fe200078e02ff */
[----:B------:R-:W-:Y:S01]  /*08a0*/  MOV R14, R12 ;  /* 0x0000000c000e7202 */ /* 0x000fe20000000f00 */
[----:B------:R-:W-:Y:S02]  /*08b0*/  IMAD.MOV.U32 R7, RZ, RZ, R8 ;  /* 0x000000ffff077224 */ /* 0x000fe400078e0008 */
[----:B------:R-:W-:-:S04]  /*08c0*/  IMAD.IADD R5, R13, 0x1, R5 ;  /* 0x000000010d057824 */ /* 0x000fc800078e0205 */
[----:B------:R-:W-:Y:S05]  /*08d0*/  @P0 BRA `(.L_x_2) ;  /* 0xfffffff800640947 */ /* 0x000fea000383ffff */
[----:B------:R-:W-:Y:S02]  /*08e0*/  IMAD.SHL.U32 R8, R0, 0x2, RZ ;  /* 0x0000000200087824 */ /* 0x000fe400078e00ff */
[----:B------:R-:W-:-:S03]  /*08f0*/  IMAD.MOV.U32 R9, RZ, RZ, RZ ;  /* 0x000000ffff097224 */ /* 0x000fc600078e00ff */
[----:B------:R-:W-:-:S07]  /*0900*/  LOP3.LUT R8, R8, 0xffffffc, RZ, 0xc0, !PT ;  /* 0x0ffffffc08087812 */ /* 0x000fce00078ec0ff */
.L_x_1:
[----:B------:R-:W-:-:S04]  /*0910*/  LOP3.LUT R3, R0, 0x1, RZ, 0xc0, !PT ;  /* 0x0000000100037812 */ /* 0x000fc800078ec0ff */
[----:B------:R-:W-:-:S13]  /*0920*/  ISETP.NE.U32.AND P0, PT, R3, 0x1, PT ;  /* 0x000000010300780c */ /* 0x000fda0003f05070 */
[----:B------:R-:W-:Y:S05]  /*0930*/  @P0 BRA `(.L_x_0) ;  /* 0x0000000000d80947 */ /* 0x000fea0003800000 */
[----:B------:R-:W-:-:S04]  /*0940*/  LEA R20, P0, R8, R10, 0x3 ;  /* 0x0000000a08147211 */ /* 0x000fc800078018ff */
[----:B------:R-:W-:-:S05]  /*0950*/  LEA.HI.X R21, R8, R2, R9, 0x3, P0 ;  /* 0x0000000208157211 */ /* 0x000fca00000f1c09 */
[----:B------:R-:W2:Y:S04]  /*0960*/  LDG.E.64 R18, desc[UR6][R20.64] ;  /* 0x0000000614127981 */ /* 0x000ea8000c1e1b00 */
[----:B------:R-:W3:Y:S01]  /*0970*/  LDG.E.64 R8, desc[UR6][R20.64+0x8] ;  /* 0x0000080614087981 */ /* 0x000ee2000c1e1b00 */
[C---:B--2---:R-:W-:Y:S01]  /*0980*/  IMAD R3, R19.reuse, 0x114253d5, RZ ;  /* 0x114253d513037824 */ /* 0x044fe200078e02ff */
[----:B------:R-:W-:Y:S01]  /*0990*/  SHF.L.U32 R19, R19, 0x1f, RZ ;  /* 0x0000001f13137819 */ /* 0x000fe200000006ff */
[----:B------:R-:W-:-:S04]  /*09a0*/  IMAD.WIDE.U32 R12, R18, 0x114253d5, RZ ;  /* 0x114253d5120c7825 */ /* 0x000fc800078e00ff */
[C---:B------:R-:W-:Y:S02]  /*09b0*/  IMAD R3, R18.reuse, -0x783c846f, R3 ;  /* 0x87c37b9112037824 */ /* 0x040fe400078e0203 */
[----:B---3--:R-:W-:Y:S02]  /*09c0*/  IMAD R25, R9, 0x2745937f, RZ ;  /* 0x2745937f09197824 */ /* 0x008fe400078e02ff */
[----:B------:R-:W-:Y:S02]  /*09d0*/  IMAD.IADD R9, R13, 0x1, R3 ;  /* 0x000000010d097824 */ /* 0x000fe400078e0203 */
[----:B------:R-:W-:Y:S02]  /*09e0*/  IMAD R23, R18, -0x775ed616, R19 ;  /* 0x88a129ea12177824 */ /* 0x000fe400078e0213 */
[----:B------:R-:W-:Y:S01]  /*09f0*/  IMAD.WIDE.U32 R12, R8, 0x2745937f, RZ ;  /* 0x2745937f080c7825 */ /* 0x000fe200078e00ff */
[----:B------:R-:W-:-:S03]  /*0a00*/  SHF.R.U32.HI R9, RZ, 0x1, R9 ;  /* 0x00000001ff097819 */ /* 0x000fc60000011609 */
[----:B------:R-:W-:Y:S02]  /*0a10*/  IMAD R25, R8, 0x4cf5ad43, R25 ;  /* 0x4cf5ad4308197824 */ /* 0x000fe400078e0219 */
[----:B------:R-:W-:-:S04]  /*0a20*/  IMAD.WIDE.U32 R18, R18, -0x80000000, RZ ;  /* 0x8000000012127825 */ /* 0x000fc800078e00ff */
[----:B------:R-:W-:Y:S01]  /*0a30*/  IMAD.IADD R13, R13, 0x1, R25 ;  /* 0x000000010d0d7824 */ /* 0x000fe200078e0219 */
[----:B------:R-:W-:Y:S01]  /*0a40*/  LOP3.LUT R9, R9, R18, RZ, 0xfc, !PT ;  /* 0x0000001209097212 */ /* 0x000fe200078efcff */
[----:B------:R-:W-:Y:S02]  /*0a50*/  IMAD.IADD R16, R19, 0x1, R23 ;  /* 0x0000000113107824 */ /* 0x000fe400078e0217 */
[----:B------:R-:W-:Y:S01]  /*0a60*/  IMAD R8, R8, 0x4e8b26fe, RZ ;  /* 0x4e8b26fe08087824 */ /* 0x000fe200078e02ff */
[--C-:B------:R-:W-:Y:S01]  /*0a70*/  SHF.R.U32.HI R3, RZ, 0x1f, R13.reuse ;  /* 0x0000001fff037819 */ /* 0x100fe2000001160d */
[----:B------:R-:W-:Y:S01]  /*0a80*/  IMAD R16, R16, 0x2745937f, RZ ;  /* 0x2745937f10107824 */ /* 0x000fe200078e02ff */
[----:B------:R-:W-:Y:S02]  /*0a90*/  SHF.R.U64 R12, R12, 0x1f, R13 ;  /* 0x0000001f0c0c7819 */ /* 0x000fe4000000120d */
[----:B------:R-:W-:Y:S01]  /*0aa0*/  LOP3.LUT R3, R3, R8, RZ, 0xfc, !PT ;  /* 0x0000000803037212 */ /* 0x000fe200078efcff */
[----:B------:R-:W-:-:S02]  /*0ab0*/  IMAD R19, R9, 0x4cf5ad43, R16 ;  /* 0x4cf5ad4309137824 */ /* 0x000fc400078e0210 */
[----:B------:R-:W-:-:S04]  /*0ac0*/  IMAD.WIDE.U32 R8, R9, 0x2745937f, RZ ;  /* 0x2745937f09087825 */ /* 0x000fc800078e00ff */
[----:B------:R-:W-:Y:S01]  /*0ad0*/  IMAD R13, R3, 0x114253d5, RZ ;  /* 0x114253d5030d7824 */ /* 0x000fe200078e02ff */
[----:B------:R-:W-:Y:S02]  /*0ae0*/  IADD3 R3, PT, PT, R9, R19, RZ ;  /* 0x0000001309037210 */ /* 0x000fe40007ffe0ff */
[----:B------:R-:W-:Y:S01]  /*0af0*/  LOP3.LUT R7, R8, R7, RZ, 0x3c, !PT ;  /* 0x0000000708077212 */ /* 0x000fe200078e3cff */
[C---:B------:R-:W-:Y:S01]  /*0b00*/  IMAD R13, R12.reuse, -0x783c846f, R13 ;  /* 0x87c37b910c0d7824 */ /* 0x040fe200078e020d */
[----:B------:R-:W-:Y:S01]  /*0b10*/  LOP3.LUT R4, R3, R4, RZ, 0x3c, !PT ;  /* 0x0000000403047212 */ /* 0x000fe200078e3cff */
[----:B------:R-:W-:-:S03]  /*0b20*/  IMAD.WIDE.U32 R8, R12, 0x114253d5, RZ ;  /* 0x114253d50c087825 */ /* 0x000fc600078e00ff */
[----:B------:R-:W-:Y:S01]  /*0b30*/  SHF.L.W.U32.HI R3, R4, 0x1b, R7 ;  /* 0x0000001b04037819 */ /* 0x000fe20000010e07 */
[----:B------:R-:W-:Y:S01]  /*0b40*/  IMAD.IADD R12, R9, 0x1, R13 ;  /* 0x00000001090c7824 */ /* 0x000fe200078e020d */
[----:B------:R-:W-:Y:S01]  /*0b50*/  SHF.L.W.U32.HI R4, R7, 0x1b, R4 ;  /* 0x0000001b07047819 */ /* 0x000fe20000010e04 */
[----:B------:R-:W-:Y:S01]  /*0b60*/  IMAD.MOV.U32 R9, RZ, RZ, 0x0 ;  /* 0x00000000ff097424 */ /* 0x000fe200078e00ff */
[-C--:B------:R-:W-:Y:S01]  /*0b70*/  IADD3 R7, P0, PT, R3, R14.reuse, RZ ;  /* 0x0000000e03077210 */ /* 0x080fe20007f1e0ff */
[----:B------:R-:W-:Y:S01]  /*0b80*/  IMAD.MOV.U32 R13, RZ, RZ, 0x0 ;  /* 0x00000000ff0d7424 */ /* 0x000fe200078e00ff */
[----:B------:R-:W-:Y:S01]  /*0b90*/  LOP3.LUT R3, R8, R14, RZ, 0x3c, !PT ;  /* 0x0000000e08037212 */ /* 0x000fe200078e3cff */
[----:B------:R-:W-:Y:S01]  /*0ba0*/  IMAD.MOV.U32 R8, RZ, RZ, 0x52dce729 ;  /* 0x52dce729ff087424 */ /* 0x000fe200078e00ff */
[-C--:B------:R-:W-:Y:S02]  /*0bb0*/  IADD3.X R4, PT, PT, R4, R5.reuse, RZ, P0, !PT ;  /* 0x0000000504047210 */ /* 0x080fe400007fe4ff */
[----:B------:R-:W-:Y:S01]  /*0bc0*/  LOP3.LUT R12, R12, R5, RZ, 0x3c, !PT ;  /* 0x000000050c0c7212 */ /* 0x000fe200078e3cff */
[----:B------:R-:W-:-:S03]  /*0bd0*/  IMAD.WIDE.U32 R8, R7, 0x5, R8 ;  /* 0x0000000507087825 */ /* 0x000fc600078e0008 */
[----:B------:R-:W-:Y:S01]  /*0be0*/  SHF.L.W.U32.HI R5, R12, 0x1f, R3 ;  /* 0x0000001f0c057819 */ /* 0x000fe20000010e03 */
[----:B------:R-:W-:Y:S01]  /*0bf0*/  IMAD R7, R4, 0x5, RZ ;  /* 0x0000000504077824 */ /* 0x000fe200078e02ff */
[----:B------:R-:W-:Y:S01]  /*0c00*/  SHF.L.W.U32.HI R3, R3, 0x1f, R12 ;  /* 0x0000001f03037819 */ /* 0x000fe20000010e0c */
[----:B------:R-:W-:Y:S01]  /*0c10*/  IMAD.MOV.U32 R12, RZ, RZ, 0x38495ab5 ;  /* 0x38495ab5ff0c7424 */ /* 0x000fe200078e00ff */
[----:B------:R-:W-:Y:S01]  /*0c20*/  IADD3 R5, P0, PT, R5, R8, RZ ;  /* 0x0000000805057210 */ /* 0x000fe20007f1e0ff */
[----:B------:R-:W-:Y:S02]  /*0c30*/  IMAD.IADD R4, R9, 0x1, R7 ;  /* 0x0000000109047824 */ /* 0x000fe400078e0207 */
[----:B------:R-:W-:Y:S02]  /*0c40*/  IMAD.MOV.U32 R7, RZ, RZ, R8 ;  /* 0x000000ffff077224 */ /* 0x000fe400078e0008 */
[----:B------:R-:W-:Y:S01]  /*0c50*/  IMAD.WIDE.U32 R12, R5, 0x5, R12 ;  /* 0x00000005050c7825 */ /* 0x000fe200078e000c */
[----:B------:R-:W-:-:S03]  /*0c60*/  IADD3.X R3, PT, PT, R3, R4, RZ, P0, !PT ;  /* 0x0000000403037210 */ /* 0x000fc600007fe4ff */
[----:B------:R-:W-:Y:S02]  /*0c70*/  IMAD.MOV.U32 R14, RZ, RZ, R12 ;  /* 0x000000ffff0e7224 */ /* 0x000fe400078e000c */
[----:B------:R-:W-:-:S04]  /*0c80*/  IMAD R3, R3, 0x5, RZ ;  /* 0x0000000503037824 */ /* 0x000fc800078e02ff */
[----:B------:R-:W-:-:S07]  /*0c90*/  IMAD.IADD R5, R13, 0x1, R3 ;  /* 0x000000010d057824 */ /* 0x000fce00078e0203 */
.L_x_0:
[----:B------:R-:W-:Y:S02]  /*0ca0*/  LOP3.LUT R8, R6, 0xf, RZ, 0xc0, !PT ;  /* 0x0000000f06087812 */ /* 0x000fe400078ec0ff */
[----:B------:R-:W-:Y:S01]  /*0cb0*/  SHF.L.U32 R3, R0, 0x4, RZ ;  /* 0x0000000400037819 */ /* 0x000fe200000006ff */
[----:B------:R-:W-:Y:S01]  /*0cc0*/  IMAD.MOV.U32 R0, RZ, RZ, RZ ;  /* 0x000000ffff007224 */ /* 0x000fe200078e00ff */
[----:B------:R-:W-:Y:S02]  /*0cd0*/  ISETP.GT.AND P0, PT, R8, 0x7, PT ;  /* 0x000000070800780c */ /* 0x000fe40003f04270 */
[----:B------:R-:W-:-:S04]  /*0ce0*/  IADD3 R10, P1, PT, R3, R10, RZ ;  /* 0x0000000a030a7210 */ /* 0x000fc80007f3e0ff */
[----:B------:R-:W-:Y:S01]  /*0cf0*/  LEA.HI.X.SX32 R11, R3, R2, 0x1, P1 ;  /* 0x00000002030b7211 */ /* 0x000fe200008f0eff */
[----:B------:R-:W-:-:S06]  /*0d00*/  IMAD.MOV.U32 R2, RZ, RZ, RZ ;  /* 0x000000ffff027224 */ /* 0x000fcc00078e00ff */
[----:B------:R-:W-:Y:S05]  /*0d10*/  @P0 BRA `(.L_x_3) ;  /* 0x0000000000480947 */ /* 0x000fea0003800000 */
[----:B------:R-:W-:-:S13]  /*0d20*/  ISETP.GT.AND P0, PT, R8, 0x3, PT ;  /* 0x000000030800780c */ /* 0x000fda0003f04270 */
[----:B------:R-:W-:Y:S05]  /*0d30*/  @P0 BRA `(.L_x_4) ;  /* 0x0000000000200947 */ /* 0x000fea0003800000 */
[----:B------:R-:W-:-:S13]  /*0d40*/  ISETP.GT.AND P0, PT, R8, 0x1, PT ;  /* 0x000000010800780c */ /* 0x000fda0003f04270 */
[----:B------:R-:W-:Y:S05]  /*0d50*/  @P0 BRA `(.L_x_5) ;  /* 0x00000000000c0947 */ /* 0x000fea0003800000 */
[----:B------:R-:W-:-:S13]  /*0d60*/  ISETP.NE.AND P0, PT, R8, RZ, PT ;  /* 0x000000ff0800720c */ /* 0x000fda0003f05270 */
[----:B------:R-:W-:Y:S05]  /*0d70*/  @!P0 BRA `(.L_x_6) ;  /* 0x0000000400a48947 */ /* 0x000fea0003800000 */
[----:B------:R-:W-:Y:S05]  /*0d80*/  BRA `(.L_x_7) ;  /* 0x0000000400587947 */ /* 0x000fea0003800000 */
.L_x_5:
[----:B------:R-:W-:-:S13]  /*0d90*/  ISETP.NE.AND P0, PT, R8, 0x2, PT ;  /* 0x000000020800780c */ /* 0x000fda0003f05270 */
[----:B------:R-:W-:Y:S05]  /*0da0*/  @!P0 BRA `(.L_x_8) ;  /* 0x0000000400408947 */ /* 0x000fea0003800000 */
[----:B------:R-:W-:Y:S05]  /*0db0*/  BRA `(.L_x_9) ;  /* 0x00000004002c7947 */ /* 0x000fea0003800000 */
.L_x_4:
[----:B------:R-:W-:-:S13]  /*0dc0*/  ISETP.GT.AND P0, PT, R8, 0x5, PT ;  /* 0x000000050800780c */ /* 0x000fda0003f04270 */
[----:B------:R-:W-:Y:S05]  /*0dd0*/  @P0 BRA `(.L_x_10) ;  /* 0x00000000000c0947 */ /* 0x000fea0003800000 */
[----:B------:R-:W-:-:S13]  /*0de0*/  ISETP.NE.AND P0, PT, R8, 0x4, PT ;  /* 0x000000040800780c */ /* 0x000fda0003f05270 */
[----:B------:R-:W-:Y:S05]  /*0df0*/  @!P0 BRA `(.L_x_11) ;  /* 0x00000004000c8947 */ /* 0x000fea0003800000 */
[----:B------:R-:W-:Y:S05]  /*0e00*/  BRA `(.L_x_12) ;  /* 0x0000000400007947 */ /* 0x000fea0003800000 */
.L_x_10:
[----:B------:R-:W-:-:S13]  /*0e10*/  ISETP.NE.AND P0, PT, R8, 0x6, PT ;  /* 0x000000060800780c */ /* 0x000fda0003f05270 */
[----:B------:R-:W-:Y:S05]  /*0e20*/  @!P0 BRA `(.L_x_13) ;  /* 0x0000000000ec8947 */ /* 0x000fea0003800000 */
[----:B------:R-:W-:Y:S05]  /*0e30*/  BRA `(.L_x_14) ;  /* 0x0000000000dc7947 */ /* 0x000fea0003800000 */
.L_x_3:
[----:B------:R-:W-:-:S13]  /*0e40*/  ISETP.GT.AND P0, PT, R8, 0xb, PT ;  /* 0x0000000b0800780c */ /* 0x000fda0003f04270 */
[----:B------:R-:W-:Y:S05]  /*0e50*/  @P0 BRA `(.L_x_15) ;  /* 0x0000000000200947 */ /* 0x000fea0003800000 */
[----:B------:R-:W-:-:S13]  /*0e60*/  ISETP.GT.AND P0, PT, R8, 0x9, PT ;  /* 0x000000090800780c */ /* 0x000fda0003f04270 */
[----:B------:R-:W-:Y:S05]  /*0e70*/  @P0 BRA `(.L_x_16) ;  /* 0x00000000000c0947 */ /* 0x000fea0003800000 */
[----:B------:R-:W-:-:S13]  /*0e80*/  ISETP.NE.AND P0, PT, R8, 0x8, PT ;  /* 0x000000080800780c */ /* 0x000fda0003f05270 */
[----:B------:R-:W-:Y:S05]  /*0e90*/  @!P0 BRA `(.L_x_17) ;  /* 0x0000000000b88947 */ /* 0x000fea0003800000 */
[----:B------:R-:W-:Y:S05]  /*0ea0*/  BRA `(.L_x_18) ;  /* 0x0000000000747947 */ /* 0x000fea0003800000 */
.L_x_16:
[----:B------:R-:W-:-:S13]  /*0eb0*/  ISETP.NE.AND P0, PT, R8, 0xa, PT ;  /* 0x0000000a0800780c */ /* 0x000fda0003f05270 */
[----:B------:R-:W-:Y:S05]  /*0ec0*/  @!P0 BRA `(.L_x_19) ;  /* 0x00000000005c8947 */ /* 0x000fea0003800000 */
[----:B------:R-:W-:Y:S05]  /*0ed0*/  BRA `(.L_x_20) ;  /* 0x0000000000487947 */ /* 0x000fea0003800000 */
.L_x_15:
[----:B------:R-:W-:-:S13]  /*0ee0*/  ISETP.GT.AND P0, PT, R8, 0xd, PT ;  /* 0x0000000d0800780c */ /* 0x000fda0003f04270 */
[----:B------:R-:W-:Y:S05]  /*0ef0*/  @P0 BRA `(.L_x_21) ;  /* 0x00000000000c0947 */ /* 0x000fea0003800000 */
[----:B------:R-:W-:-:S13]  /*0f00*/  ISETP.NE.AND P0, PT, R8, 0xc, PT ;  /* 0x0000000c0800780c */ /* 0x000fda0003f05270 */
[----:B------:R-:W-:Y:S05]  /*0f10*/  @!P0 BRA `(.L_x_22) ;  /* 0x0000000000288947 */ /* 0x000fea0003800000 */
[----:B------:R-:W-:Y:S05]  /*0f20*/  BRA `(.L_x_23) ;  /* 0x00000000001c7947 */ /* 0x000fea0003800000 */
.L_x_21:
[----:B------:R-:W-:Y:S02]  /*0f30*/  ISETP.NE.AND P0, PT, R8, 0xe, PT ;  /* 0x0000000e0800780c */ /* 0x000fe40003f05270 */
[----:B------:R-:W2:Y:S11]  /*0f40*/  LDG.E.U8 R8, desc[UR6][R10.64+0xd] ;  /* 0x00000d060a087981 */ /* 0x000eb6000c1e1100 */
[----:B------:R-:W3:Y:S01]  /*0f50*/  @P0 LDG.E.U8 R3, desc[UR6][R10.64+0xe] ;  /* 0x00000e060a030981 */ /* 0x000ee2000c1e1100 */
[----:B------:R-:W-:-:S02]  /*0f60*/  @P0 IMAD.MOV.U32 R2, RZ, RZ, RZ ;  /* 0x000000ffff020224 */ /* 0x000fc400078e00ff */
[----:B--2---:R-:W-:Y:S01]  /*0f70*/  IMAD.SHL.U32 R9, R8, 0x100, RZ ;  /* 0x0000010008097824 */ /* 0x004fe200078e00ff */
[----:B---3--:R-:W-:-:S04]  /*0f80*/  @P0 SHF.L.U32 R0, R3, 0x10, RZ ;  /* 0x0000001003000819 */ /* 0x008fc800000006ff */
[----:B------:R-:W-:-:S07]  /*0f90*/  LOP3.LUT R0, R9, R0, RZ, 0x3c, !PT ;  /* 0x0000000009007212 */ /* 0x000fce00078e3cff */
.L_x_23:
[----:B------:R-:W2:Y:S02]  /*0fa0*/  LDG.E.U8 R3, desc[UR6][R10.64+0xc] ;  /* 0x00000c060a037981 */ /* 0x000ea4000c1e1100 */
[----:B--2---:R-:W-:-:S07]  /*0fb0*/  LOP3.LUT R0, R3, R0, RZ, 0x3c, !PT ;  /* 0x0000000003007212 */ /* 0x004fce00078e3cff */
.L_x_22:
[----:B------:R-:W2:Y:S02]  /*0fc0*/  LDG.E.U8 R8, desc[UR6][R10.64+0xb] ;  /* 0x00000b060a087981 */ /* 0x000ea4000c1e1100 */
[----:B--2---:R-:W-:-:S03]  /*0fd0*/  IMAD.WIDE.U32 R8, R8, 0x1000000, RZ ;  /* 0x0100000008087825 */ /* 0x004fc600078e00ff */
[----:B------:R-:W-:Y:S02]  /*0fe0*/  LOP3.LUT R2, R8, R2, RZ, 0x3c, !PT ;  /* 0x0000000208027212 */ /* 0x000fe400078e3cff */
[----:B------:R-:W-:-:S07]  /*0ff0*/  LOP3.LUT R0, R9, R0, RZ, 0x3c, !PT ;  /* 0x0000000009007212 */ /* 0x000fce00078e3cff */
.L_x_20:
[----:B------:R-:W2:Y:S02]  /*1000*/  LDG.E.U8 R8, desc[UR6][R10.64+0xa] ;  /* 0x00000a060a087981 */ /* 0x000ea4000c1e1100 */
[----:B--2---:R-:W-:-:S03]  /*1010*/  IMAD.WIDE.U32 R8, R8, 0x10000, RZ ;  /* 0x0001000008087825 */ /* 0x004fc600078e00ff */
[----:B------:R-:W-:Y:S02]  /*1020*/  LOP3.LUT R2, R8, R2, RZ, 0x3c, !PT ;  /* 0x0000000208027212 */ /* 0x000fe400078e3cff */
[----:B------:R-:W-:-:S07]  /*1030*/  LOP3.LUT R0, R9, R0, RZ, 0x3c, !PT ;  /* 0x0000000009007212 */ /* 0x000fce00078e3cff */
.L_x_19:
[----:B------:R-:W2:Y:S02]  /*1040*/  LDG.E.U8 R8, desc[UR6][R10.64+0x9] ;  /* 0x000009060a087981 */ /* 0x000ea4000c1e1100 */
[----:B--2---:R-:W-:-:S03]  /*1050*/  IMAD.WIDE.U32 R8, R8, 0x100, RZ ;  /* 0x0000010008087825 */ /* 0x004fc600078e00ff */
[----:B------:R-:W-:Y:S02]  /*1060*/  LOP3.LUT R2, R8, R2, RZ, 0x3c, !PT ;  /* 0x0000000208027212 */ /* 0x000fe400078e3cff */
[----:B------:R-:W-:-:S07]  /*1070*/  LOP3.LUT R0, R9, R0, RZ, 0x3c, !PT ;  /* 0x0000000009007212 */ /* 0x000fce00078e3cff */
.L_x_18:
[----:B------:R-:W2:Y:S02]  /*1080*/  LDG.E.U8 R3, desc[UR6][R10.64+0x8] ;  /* 0x000008060a037981 */ /* 0x000ea4000c1e1100 */
[----:B--2---:R-:W-:Y:S01]  /*1090*/  LOP3.LUT R8, R2, R3, RZ, 0x3c, !PT ;  /* 0x0000000302087212 */ /* 0x004fe200078e3cff */
[----:B------:R-:W-:-:S04]  /*10a0*/  IMAD R3, R0, 0x2745937f, RZ ;  /* 0x2745937f00037824 */ /* 0x000fc800078e02ff */
[C---:B------:R-:W-:Y:S02]  /*10b0*/  IMAD R9, R8.reuse, 0x4cf5ad43, R3 ;  /* 0x4cf5ad4308097824 */ /* 0x040fe400078e0203 */
[----:B------:R-:W-:-:S04]  /*10c0*/  IMAD.WIDE.U32 R2, R8, 0x2745937f, RZ ;  /* 0x2745937f08027825 */ /* 0x000fc800078e00ff */
[----:B------:R-:W-:Y:S02]  /*10d0*/  IMAD.IADD R3, R3, 0x1, R9 ;  /* 0x0000000103037824 */ /* 0x000fe400078e0209 */
[----:B------:R-:W-:-:S03]  /*10e0*/  IMAD R9, R8, 0x4e8b26fe, RZ ;  /* 0x4e8b26fe08097824 */ /* 0x000fc600078e02ff */
[--C-:B------:R-:W-:Y:S02]  /*10f0*/  SHF.R.U32.HI R0, RZ, 0x1f, R3.reuse ;  /* 0x0000001fff007819 */ /* 0x100fe40000011603 */
[----:B------:R-:W-:Y:S02]  /*1100*/  SHF.R.U64 R8, R2, 0x1f, R3 ;  /* 0x0000001f02087819 */ /* 0x000fe40000001203 */
[----:B------:R-:W-:-:S03]  /*1110*/  LOP3.LUT R0, R0, R9, RZ, 0xfc, !PT ;  /* 0x0000000900007212 */ /* 0x000fc600078efcff */
[----:B------:R-:W-:-:S04]  /*1120*/  IMAD.WIDE.U32 R2, R8, 0x114253d5, RZ ;  /* 0x114253d508027825 */ /* 0x000fc800078e00ff */
[----:B------:R-:W-:Y:S01]  /*1130*/  IMAD R9, R0, 0x114253d5, RZ ;  /* 0x114253d500097824 */ /* 0x000fe200078e02ff */
[----:B------:R-:W-:-:S03]  /*1140*/  LOP3.LUT R14, R2, R14, RZ, 0x3c, !PT ;  /* 0x0000000e020e7212 */ /* 0x000fc600078e3cff */
[----:B------:R-:W-:-:S04]  /*1150*/  IMAD R9, R8, -0x783c846f, R9 ;  /* 0x87c37b9108097824 */ /* 0x000fc800078e0209 */
[----:B------:R-:W-:-:S05]  /*1160*/  IMAD.IADD R0, R3, 0x1, R9 ;  /* 0x0000000103007824 */ /* 0x000fca00078e0209 */
[----:B------:R-:W-:-:S07]  /*1170*/  LOP3.LUT R5, R0, R5, RZ, 0x3c, !PT ;  /* 0x0000000500057212 */ /* 0x000fce00078e3cff */
.L_x_17:
[----:B------:R-:W2:Y:S01]  /*1180*/  LDG.E.U8 R0, desc[UR6][R10.64+0x7] ;  /* 0x000007060a007981 */ /* 0x000ea2000c1e1100 */
[----:B------:R-:W-:Y:S02]  /*1190*/  HFMA2 R2, -RZ, RZ, 0, 0 ;  /* 0x00000000ff027431 */ /* 0x000fe400000001ff */
[----:B--2---:R-:W-:-:S07]  /*11a0*/  IMAD.SHL.U32 R0, R0, 0x1000000, RZ ;  /* 0x0100000000007824 */ /* 0x004fce00078e00ff */
.L_x_14:
[----:B------:R-:W2:Y:S02]  /*11b0*/  LDG.E.U8 R3, desc[UR6][R10.64+0x6] ;  /* 0x000006060a037981 */ /* 0x000ea4000c1e1100 */
[----:B--2---:R-:W-:-:S05]  /*11c0*/  IMAD.U32 R3, R3, 0x10000, RZ ;  /* 0x0001000003037824 */ /* 0x004fca00078e00ff */
[----:B------:R-:W-:-:S07]  /*11d0*/  LOP3.LUT R0, R3, R0, RZ, 0x3c, !PT ;  /* 0x0000000003007212 */ /* 0x000fce00078e3cff */
.L_x_13:
[----:B------:R-:W2:Y:S02]  /*11e0*/  LDG.E.U8 R3, desc[UR6][R10.64+0x5] ;  /* 0x000005060a037981 */ /* 0x000ea4000c1e1100 */
[----:B--2---:R-:W-:-:S05]  /*11f0*/  IMAD.SHL.U32 R3, R3, 0x100, RZ ;  /* 0x0000010003037824 */ /* 0x004fca00078e00ff */
[----:B------:R-:W-:-:S07]  /*1200*/  LOP3.LUT R0, R3, R0, RZ, 0x3c, !PT ;  /* 0x0000000003007212 */ /* 0x000fce00078e3cff */
.L_x_12:
[----:B------:R-:W2:Y:S02]  /*1210*/  LDG.E.U8 R3, desc[UR6][R10.64+0x4] ;  /* 0x000004060a037981 */ /* 0x000ea4000c1e1100 */
[----:B--2---:R-:W-:-:S07]  /*1220*/  LOP3.LUT R0, R3, R0, RZ, 0x3c, !PT ;  /* 0x0000000003007212 */ /* 0x004fce00078e3cff */
.L_x_11:
[----:B------:R-:W2:Y:S02]  /*1230*/  LDG.E.U8 R8, desc[UR6][R10.64+0x3] ;  /* 0x000003060a087981 */ /* 0x000ea4000c1e1100 */
[----:B--2---:R-:W-:-:S03]  /*1240*/  IMAD.WIDE.U32 R8, R8, 0x1000000, RZ ;  /* 0x0100000008087825 */ /* 0x004fc600078e00ff */
[----:B------:R-:W-:Y:S02]  /*1250*/  LOP3.LUT R2, R8, R2, RZ, 0x3c, !PT ;  /* 0x0000000208027212 */ /* 0x000fe400078e3cff */
[----:B------:R-:W-:-:S07]  /*1260*/  LOP3.LUT R0, R9, R0, RZ, 0x3c, !PT ;  /* 0x0000000009007212 */ /* 0x000fce00078e3cff */
.L_x_9:
[----:B------:R-:W2:Y:S02]  /*1270*/  LDG.E.U8 R8, desc[UR6][R10.64+0x2] ;  /* 0x000002060a087981 */ /* 0x000ea4000c1e1100 */
[----:B--2---:R-:W-:-:S03]  /*1280*/  IMAD.WIDE.U32 R8, R8, 0x10000, RZ ;  /* 0x0001000008087825 */ /* 0x004fc600078e00ff */
[----:B------:R-:W-:Y:S02]  /*1290*/  LOP3.LUT R2, R8, R2, RZ, 0x3c, !PT ;  /* 0x0000000208027212 */ /* 0x000fe400078e3cff */
[----:B------:R-:W-:-:S07]  /*12a0*/  LOP3.LUT R0, R9, R0, RZ, 0x3c, !PT ;  /* 0x0000000009007212 */ /* 0x000fce00078e3cff */
.L_x_8:
[----:B------:R-:W2:Y:S02]  /*12b0*/  LDG.E.U8 R8, desc[UR6][R10.64+0x1] ;  /* 0x000001060a087981 */ /* 0x000ea4000c1e1100 */
[----:B--2---:R-:W-:-:S03]  /*12c0*/  IMAD.WIDE.U32 R8, R8, 0x100, RZ ;  /* 0x0000010008087825 */ /* 0x004fc600078e00ff */
[----:B------:R-:W-:Y:S02]  /*12d0*/  LOP3.LUT R2, R8, R2, RZ, 0x3c, !PT ;  /* 0x0000000208027212 */ /* 0x000fe400078e3cff */
[----:B------:R-:W-:-:S07]  /*12e0*/  LOP3.LUT R0, R9, R0, RZ, 0x3c, !PT ;  /* 0x0000000009007212 */ /* 0x000fce00078e3cff */
.L_x_7:
[----:B------:R-:W2:Y:S01]  /*12f0*/  LDG.E.U8 R11, desc[UR6][R10.64] ;  /* 0x000000060a0b7981 */ /* 0x000ea2000c1e1100 */
[C---:B------:R-:W-:Y:S01]  /*1300*/  IMAD R3, R0.reuse, 0x114253d5, RZ ;  /* 0x114253d500037824 */ /* 0x040fe200078e02ff */
[----:B------:R-:W-:Y:S02]  /*1310*/  SHF.L.U32 R9, R0, 0x1f, RZ ;  /* 0x0000001f00097819 */ /* 0x000fe400000006ff */
[----:B--2---:R-:W-:-:S05]  /*1320*/  LOP3.LUT R8, R2, R11, RZ, 0x3c, !PT ;  /* 0x0000000b02087212 */ /* 0x004fca00078e3cff */
[C---:B------:R-:W-:Y:S02]  /*1330*/  IMAD R13, R8.reuse, -0x783c846f, R3 ;  /* 0x87c37b91080d7824 */ /* 0x040fe400078e0203 */
[----:B------:R-:W-:-:S04]  /*1340*/  IMAD.WIDE.U32 R2, R8, 0x114253d5, RZ ;  /* 0x114253d508027825 */ /* 0x000fc800078e00ff */
[----:B------:R-:W-:Y:S02]  /*1350*/  IMAD.IADD R3, R3, 0x1, R13 ;  /* 0x0000000103037824 */ /* 0x000fe400078e020d */
[C---:B------:R-:W-:Y:S02]  /*1360*/  IMAD R19, R8.reuse, -0x775ed616, R9 ;  /* 0x88a129ea08137824 */ /* 0x040fe400078e0209 */
[----:B------:R-:W-:Y:S01]  /*1370*/  IMAD.WIDE.U32 R8, R8, -0x80000000, RZ ;  /* 0x8000000008087825 */ /* 0x000fe200078e00ff */
[----:B------:R-:W-:-:S03]  /*1380*/  SHF.R.U32.HI R3, RZ, 0x1, R3 ;  /* 0x00000001ff037819 */ /* 0x000fc60000011603 */
[----:B------:R-:W-:Y:S01]  /*1390*/  IMAD.IADD R0, R9, 0x1, R19 ;  /* 0x0000000109007824 */ /* 0x000fe200078e0213 */
[----:B------:R-:W-:-:S03]  /*13a0*/  LOP3.LUT R2, R3, R8, RZ, 0xfc, !PT ;  /* 0x0000000803027212 */ /* 0x000fc600078efcff */
[----:B------:R-:W-:-:S04]  /*13b0*/  IMAD R3, R0, 0x2745937f, RZ ;  /* 0x2745937f00037824 */ /* 0x000fc800078e02ff */
[C---:B------:R-:W-:Y:S02]  /*13c0*/  IMAD R9, R2.reuse, 0x4cf5ad43, R3 ;  /* 0x4cf5ad4302097824 */ /* 0x040fe400078e0203 */
[----:B------:R-:W-:-:S04]  /*13d0*/  IMAD.WIDE.U32 R2, R2, 0x2745937f, RZ ;  /* 0x2745937f02027825 */ /* 0x000fc800078e00ff */
[----:B------:R-:W-:Y:S01]  /*13e0*/  IMAD.IADD R3, R3, 0x1, R9 ;  /* 0x0000000103037824 */ /* 0x000fe200078e0209 */
[----:B------:R-:W-:-:S04]  /*13f0*/  LOP3.LUT R7, R2, R7, RZ, 0x3c, !PT ;  /* 0x0000000702077212 */ /* 0x000fc800078e3cff */
[----:B------:R-:W-:-:S07]  /*1400*/  LOP3.LUT R4, R3, R4, RZ, 0x3c, !PT ;  /* 0x0000000403047212 */ /* 0x000fce00078e3cff */
.L_x_6:
[----:B------:R-:W-:Y:S01]  /*1410*/  SHF.R.S32.HI R0, RZ, 0x1f, R6 ;  /* 0x0000001fff007819 */ /* 0x000fe20000011406 */
[----:B------:R-:W0:Y:S01]  /*1420*/  LDCU.64 UR10, c[0x0][0x390] ;  /* 0x00007200ff0a77ac */ /* 0x000e220008000a00 */
[-C--:B------:R-:W-:Y:S02]  /*1430*/  LOP3.LUT R3, R7, R6.reuse, RZ, 0x3c, !PT ;  /* 0x0000000607037212 */ /* 0x080fe400078e3cff */
[----:B------:R-:W-:Y:S02]  /*1440*/  LOP3.LUT R14, R14, R6, RZ, 0x3c, !PT ;  /* 0x000000060e0e7212 */ /* 0x000fe400078e3cff */
[-C--:B------:R-:W-:Y:S02]  /*1450*/  LOP3.LUT R7, R5, R0.reuse, RZ, 0x3c, !PT ;  /* 0x0000000005077212 */ /* 0x080fe400078e3cff */
[----:B------:R-:W-:Y:S02]  /*1460*/  LOP3.LUT R6, R4, R0, RZ, 0x3c, !PT ;  /* 0x0000000004067212 */ /* 0x000fe400078e3cff */
[----:B------:R-:W-:-:S04]  /*1470*/  IADD3 R5, P0, PT, R14, R3, RZ ;  /* 0x000000030e057210 */ /* 0x000fc80007f1e0ff */
[----:B------:R-:W-:Y:S02]  /*1480*/  IADD3.X R6, PT, PT, R7, R6, RZ, P0, !PT ;  /* 0x0000000607067210 */ /* 0x000fe400007fe4ff */
[----:B------:R-:W-:Y:S02]  /*1490*/  IADD3 R3, P0, PT, R5, R14, RZ ;  /* 0x0000000e05037210 */ /* 0x000fe40007f1e0ff */
[----:B------:R-:W-:-:S03]  /*14a0*/  SHF.R.U32.HI R2, RZ, 0x1, R6 ;  /* 0x00000001ff027819 */ /* 0x000fc60000011606 */
[----:B------:R-:W-:Y:S01]  /*14b0*/  IMAD.X R0, R6, 0x1, R7, P0 ;  /* 0x0000000106007824 */ /* 0x000fe200000e0607 */
[----:B------:R-:W-:Y:S01]  /*14c0*/  LOP3.LUT R2, R2, R5, RZ, 0x3c, !PT ;  /* 0x0000000502027212 */ /* 0x000fe200078e3cff */
[----:B------:R-:W-:Y:S01]  /*14d0*/  IMAD R5, R6, -0x12aa7333, RZ ;  /* 0xed558ccd06057824 */ /* 0x000fe200078e02ff */
[----:B0-----:R-:W-:Y:S01]  /*14e0*/  ISETP.NE.U32.AND P0, PT, RZ, UR10, PT ;  /* 0x0000000aff007c0c */ /* 0x001fe2000bf05070 */
[----:B------:R-:W-:Y:S01]  /*14f0*/  IMAD R9, R0, -0x12aa7333, RZ ;  /* 0xed558ccd00097824 */ /* 0x000fe200078e02ff */
[----:B------:R-:W-:Y:S01]  /*1500*/  SHF.R.U32.HI R4, RZ, 0x1, R0 ;  /* 0x00000001ff047819 */ /* 0x000fe20000011600 */
[----:B------:R-:W-:Y:S01]  /*1510*/  IMAD R7, R2, -0xae5029, R5 ;  /* 0xff51afd702077824 */ /* 0x000fe200078e0205 */
[----:B------:R-:W-:Y:S02]  /*1520*/  ISETP.NE.AND.EX P0, PT, RZ, UR11, PT, P0 ;  /* 0x0000000bff007c0c */ /* 0x000fe4000bf05300 */
[----:B------:R-:W-:Y:S01]  /*1530*/  LOP3.LUT R4, R4, R3, RZ, 0x3c, !PT ;  /* 0x0000000304047212 */ /* 0x000fe200078e3cff */
[----:B------:R-:W-:-:S04]  /*1540*/  IMAD.WIDE.U32 R2, R2, -0x12aa7333, RZ ;  /* 0xed558ccd02027825 */ /* 0x000fc800078e00ff */
[C---:B------:R-:W-:Y:S02]  /*1550*/  IMAD R9, R4.reuse, -0xae5029, R9 ;  /* 0xff51afd704097824 */ /* 0x040fe400078e0209 */
[----:B------:R-:W-:-:S04]  /*1560*/  IMAD.WIDE.U32 R4, R4, -0x12aa7333, RZ ;  /* 0xed558ccd04047825 */ /* 0x000fc800078e00ff */
[----:B------:R-:W-:Y:S02]  /*1570*/  IMAD.IADD R6, R3, 0x1, R7 ;  /* 0x0000000103067824 */ /* 0x000fe400078e0207 */
[----:B------:R-:W-:-:S03]  /*1580*/  IMAD.IADD R0, R5, 0x1, R9 ;  /* 0x0000000105007824 */ /* 0x000fc600078e0209 */
[----:B------:R-:W-:Y:S01]  /*1590*/  SHF.R.U32.HI R5, RZ, 0x1, R6 ;  /* 0x00000001ff057819 */ /* 0x000fe20000011606 */
[----:B------:R-:W-:Y:S01]  /*15a0*/  IMAD R9, R0, 0x1a85ec53, RZ ;  /* 0x1a85ec5300097824 */ /* 0x000fe200078e02ff */
[----:B------:R-:W-:Y:S02]  /*15b0*/  SHF.R.U32.HI R3, RZ, 0x1, R0 ;  /* 0x00000001ff037819 */ /* 0x000fe40000011600 */
[----:B------:R-:W-:Y:S01]  /*15c0*/  LOP3.LUT R2, R5, R2, RZ, 0x3c, !PT ;  /* 0x0000000205027212 */ /* 0x000fe200078e3cff */
[----:B------:R-:W-:Y:S01]  /*15d0*/  IMAD R5, R6, 0x1a85ec53, RZ ;  /* 0x1a85ec5306057824 */ /* 0x000fe200078e02ff */
[----:B------:R-:W-:-:S03]  /*15e0*/  LOP3.LUT R4, R3, R4, RZ, 0x3c, !PT ;  /* 0x0000000403047212 */ /* 0x000fc600078e3cff */
[----:B------:R-:W-:Y:S02]  /*15f0*/  IMAD R7, R2, -0x3b314602, R5 ;  /* 0xc4ceb9fe02077824 */ /* 0x000fe400078e0205 */
[----:B------:R-:W-:Y:S02]  /*1600*/  IMAD R9, R4, -0x3b314602, R9 ;  /* 0xc4ceb9fe04097824 */ /* 0x000fe400078e0209 */
[----:B------:R-:W-:-:S04]  /*1610*/  IMAD.WIDE.U32 R2, R2, 0x1a85ec53, RZ ;  /* 0x1a85ec5302027825 */ /* 0x000fc800078e00ff */
[----:B------:R-:W-:Y:S01]  /*1620*/  IMAD.WIDE.U32 R4, R4, 0x1a85ec53, RZ ;  /* 0x1a85ec5304047825 */ /* 0x000fe200078e00ff */
[----:B------:R-:W-:-:S03]  /*1630*/  IADD3 R7, PT, PT, R3, R7, RZ ;  /* 0x0000000703077210 */ /* 0x000fc60007ffe0ff */
[----:B------:R-:W-:Y:S01]  /*1640*/  IMAD.IADD R0, R5, 0x1, R9 ;  /* 0x0000000105007824 */ /* 0x000fe200078e0209 */
[----:B------:R-:W-:-:S04]  /*1650*/  SHF.R.U32.HI R5, RZ, 0x1, R7 ;  /* 0x00000001ff057819 */ /* 0x000fc80000011607 */
[----:B------:R-:W-:Y:S02]  /*1660*/  SHF.R.U32.HI R3, RZ, 0x1, R0 ;  /* 0x00000001ff037819 */ /* 0x000fe40000011600 */
[----:B------:R-:W-:Y:S02]  /*1670*/  LOP3.LUT R2, R5, R2, RZ, 0x3c, !PT ;  /* 0x0000000205027212 */ /* 0x000fe400078e3cff */
[----:B------:R-:W-:-:S04]  /*1680*/  LOP3.LUT R3, R3, R4, RZ, 0x3c, !PT ;  /* 0x0000000403037212 */ /* 0x000fc800078e3cff */
[----:B------:R-:W-:-:S05]  /*1690*/  IADD3 R4, P1, PT, R3, R2, RZ ;  /* 0x0000000203047210 */ /* 0x000fca0007f3e0ff */
[----:B------:R-:W-:Y:S01]  /*16a0*/  IMAD.X R5, R0, 0x1, R7, P1 ;  /* 0x0000000100057824 */ /* 0x000fe200008e0607 */
[----:B------:R-:W-:-:S05]  /*16b0*/  IADD3 R6, P1, PT, R4, R3, RZ ;  /* 0x0000000304067210 */ /* 0x000fca0007f3e0ff */
[----:B------:R-:W-:-:S05]  /*16c0*/  IMAD.X R7, R5, 0x1, R0, P1 ;  /* 0x0000000105077824 */ /* 0x000fca00008e0600 */
[----:B------:R0:W-:Y:S01]  /*16d0*/  STL.128 [R1], R4 ;  /* 0x0000000401007387 */ /* 0x0001e20000100c00 */
[----:B------:R-:W-:Y:S05]  /*16e0*/  @!P0 EXIT ;  /* 0x000000000000894d */ /* 0x000fea0003800000 */
[----:B------:R-:W-:Y:S01]  /*16f0*/  UISETP.GE.U32.AND UP0, UPT, UR10, 0x10, UPT ;  /* 0x000000100a00788c */ /* 0x000fe2000bf06070 */
[----:B------:R-:W-:Y:S01]  /*1700*/  HFMA2 R0, -RZ, RZ, 0, 0 ;  /* 0x00000000ff007431 */ /* 0x000fe200000001ff */
[----:B------:R-:W-:Y:S02]  /*1710*/  ULOP3.LUT UR8, UR10, 0xf, URZ, 0xc0, !UPT ;  /* 0x0000000f0a087892 */ /* 0x000fe4000f8ec0ff */
[----:B------:R-:W-:Y:S01]  /*1720*/  UISETP.GE.U32.AND.EX UP0, UPT, UR11, URZ, UPT, UP0 ;  /* 0x000000ff0b00728c */ /* 0x000fe2000bf06100 */
[----:B------:R-:W-:-:S03]  /*1730*/  UMOV UR5, URZ ;  /* 0x000000ff00057c82 */ /* 0x000fc60008000000 */
[----:B------:R-:W-:-:S04]  /*1740*/  ISETP.NE.U32.AND P0, PT, RZ, UR8, PT ;  /* 0x00000008ff007c0c */ /* 0x000fc8000bf05070 */
[----:B------:R-:W-:Y:S01]  /*1750*/  ISETP.NE.AND.EX P0, PT, RZ, RZ, PT, P0 ;  /* 0x000000ffff00720c */ /* 0x000fe20003f05300 */
[----:B------:R-:W-:-:S12]  /*1760*/  BRA.U !UP0, `(.L_x_24) ;  /* 0x0000000108d87547 */ /* 0x000fd8000b800000 */
[----:B0-----:R-:W0:Y:S01]  /*1770*/  LDC.64 R4, c[0x0][0x380] ;  /* 0x0000e000ff047b82 */ /* 0x001e220000000a00 */
[----:B------:R-:W1:Y:S01]  /*1780*/  LDCU UR5, c[0x0][0x394] ;  /* 0x00007280ff0577ac */ /* 0x000e620008000800 */
[----:B------:R-:W-:Y:S02]  /*1790*/  IMAD R0, R17, UR10, RZ ;  /* 0x0000000a11007c24 */ /* 0x000fe4000f8e02ff */
[----:B------:R-:W-:Y:S01]  /*17a0*/  IMAD.MOV.U32 R2, RZ, RZ, R1 ;  /* 0x000000ffff027224 */ /* 0x000fe200078e0001 */
[----:B------:R-:W-:Y:S01]  /*17b0*/  ULOP3.LUT UR9, UR10, 0xfffffff0, URZ, 0xc0, !UPT ;  /* 0xfffffff00a097892 */ /* 0x000fe2000f8ec0ff */
[----:B------:R-:W-:-:S05]  /*17c0*/  IMAD R7, R15, UR11, R0 ;  /* 0x0000000b0f077c24 */ /* 0x000fca000f8e0200 */
[----:B------:R-:W-:Y:S01]  /*17d0*/  IMAD.U32 R0, RZ, RZ, UR9 ;  /* 0x00000009ff007e24 */ /* 0x000fe2000f8e00ff */
[----:B-1----:R-:W-:Y:S01]  /*17e0*/  UMOV UR4, UR5 ;  /* 0x0000000500047c82 */ /* 0x002fe20008000000 */
[----:B0-----:R-:W-:-:S03]  /*17f0*/  IMAD.WIDE.U32 R4, R15, UR10, R4 ;  /* 0x0000000a0f047c25 */ /* 0x001fc6000f8e0004 */
[----:B------:R-:W-:-:S05]  /*1800*/  IADD3 R3, P1, PT, R4, 0x7, RZ ;  /* 0x0000000704037810 */ /* 0x000fca0007f3e0ff */
[----:B------:R-:W-:-:S08]  /*1810*/  IMAD.X R20, R5, 0x1, R7, P1 ;  /* 0x0000000105147824 */ /* 0x000fd000008e0607 */
.L_x_25:
[----:B-1----:R0:W2:Y:S01]  /*1820*/  LDL.128 R4, [R2] ;  /* 0x0000000002047983 */ /* 0x0020a20000100c00 */
[----:B------:R-:W-:-:S04]  /*1830*/  UIADD3 UR9, UP0, UPT, UR9, -0x10, URZ ;  /* 0xfffffff009097890 */ /* 0x000fc8000ff1e0ff */
[----:B------:R-:W-:Y:S02]  /*1840*/  UIADD3.X UR4, UPT, UPT, UR4, -0x1, URZ, UP0, !UPT ;  /* 0xffffffff04047890 */ /* 0x000fe400087fe4ff */
[----:B------:R-:W-:Y:S01]  /*1850*/  UISETP.NE.U32.AND UP0, UPT, UR9, URZ, UPT ;  /* 0x000000ff0900728c */ /* 0x000fe2000bf05070 */
[----:B0-----:R-:W-:-:S03]  /*1860*/  VIADD R2, R2, 0x10 ;  /* 0x0000001002027836 */ /* 0x001fc60000000000 */
[----:B------:R-:W-:Y:S01]  /*1870*/  UISETP.NE.AND.EX UP0, UPT, UR4, URZ, UPT, UP0 ;  /* 0x000000ff0400728c */ /* 0x000fe2000bf05300 */
[C---:B--2---:R-:W-:Y:S02]  /*1880*/  PRMT R12, R4.reuse, 0x7773, RZ ;  /* 0x00007773040c7816 */ /* 0x044fe400000000ff */
[C---:B------:R-:W-:Y:S02]  /*1890*/  PRMT R14, R4.reuse, 0x7772, RZ ;  /* 0x00007772040e7816 */ /* 0x040fe400000000ff */
[C---:B------:R-:W-:Y:S02]  /*18a0*/  PRMT R16, R4.reuse, 0x7771, RZ ;  /* 0x0000777104107816 */ /* 0x040fe400000000ff */
[----:B------:R-:W-:Y:S02]  /*18b0*/  PRMT R18, R4, 0x7770, RZ ;  /* 0x0000777004127816 */ /* 0x000fe400000000ff */
[C---:B------:R-:W-:Y:S02]  /*18c0*/  PRMT R8, R5.reuse, 0x7771, RZ ;  /* 0x0000777105087816 */ /* 0x040fe400000000ff */
[----:B------:R-:W-:-:S02]  /*18d0*/  PRMT R27, R5, 0x7773, RZ ;  /* 0x00007773051b7816 */ /* 0x000fc400000000ff */
[C---:B------:R-:W-:Y:S02]  /*18e0*/  PRMT R29, R5.reuse, 0x7772, RZ ;  /* 0x00007772051d7816 */ /* 0x040fe400000000ff */
[----:B------:R-:W-:Y:S01]  /*18f0*/  PRMT R10, R5, 0x7770, RZ ;  /* 0x00007770050a7816 */ /* 0x000fe200000000ff */
[----:B------:R-:W-:Y:S01]  /*1900*/  IMAD.MOV.U32 R5, RZ, RZ, R20 ;  /* 0x000000ffff057224 */ /* 0x000fe200078e0014 */
[----:B------:R-:W-:Y:S02]  /*1910*/  MOV R4, R3 ;  /* 0x0000000300047202 */ /* 0x000fe40000000f00 */
[C---:B------:R-:W-:Y:S02]  /*1920*/  PRMT R9, R7.reuse, 0x7773, RZ ;  /* 0x0000777307097816 */ /* 0x040fe400000000ff */
[C---:B------:R-:W-:Y:S01]  /*1930*/  PRMT R11, R7.reuse, 0x7772, RZ ;  /* 0x00007772070b7816 */ /* 0x040fe200000000ff */
[----:B------:R1:W-:Y:S01]  /*1940*/  STG.E.U8 desc[UR6][R4.64+-0x4], R12 ;  /* 0xfffffc0c04007986 */ /* 0x0003e2000c101106 */
[----:B------:R-:W-:-:S02]  /*1950*/  PRMT R13, R7, 0x7771, RZ ;  /* 0x00007771070d7816 */ /* 0x000fc400000000ff */
[----:B------:R-:W-:Y:S01]  /*1960*/  PRMT R7, R7, 0x7770, RZ ;  /* 0x0000777007077816 */ /* 0x000fe200000000ff */
[----:B------:R1:W-:Y:S01]  /*1970*/  STG.E.U8 desc[UR6][R4.64+-0x5], R14 ;  /* 0xfffffb0e04007986 */ /* 0x0003e2000c101106 */
[C---:B------:R-:W-:Y:S02]  /*1980*/  PRMT R19, R6.reuse, 0x7773, RZ ;  /* 0x0000777306137816 */ /* 0x040fe400000000ff */
[C---:B------:R-:W-:Y:S01]  /*1990*/  PRMT R21, R6.reuse, 0x7772, RZ ;  /* 0x0000777206157816 */ /* 0x040fe200000000ff */
[----:B------:R1:W-:Y:S01]  /*19a0*/  STG.E.U8 desc[UR6][R4.64+-0x7], R18 ;  /* 0xfffff91204007986 */ /* 0x0003e2000c101106 */
[C---:B------:R-:W-:Y:S02]  /*19b0*/  PRMT R23, R6.reuse, 0x7771, RZ ;  /* 0x0000777106177816 */ /* 0x040fe400000000ff */
[----:B------:R-:W-:Y:S01]  /*19c0*/  PRMT R25, R6, 0x7770, RZ ;  /* 0x0000777006197816 */ /* 0x000fe200000000ff */
[----:B------:R1:W-:Y:S01]  /*19d0*/  STG.E.U8 desc[UR6][R4.64+-0x6], R16 ;  /* 0xfffffa1004007986 */ /* 0x0003e2000c101106 */
[----:B------:R-:W-:-:S03]  /*19e0*/  IADD3 R3, P1, PT, R4, 0x10, RZ ;  /* 0x0000001004037810 */ /* 0x000fc60007f3e0ff */
[----:B------:R1:W-:Y:S02]  /*19f0*/  STG.E.U8 desc[UR6][R4.64+-0x2], R8 ;  /* 0xfffffe0804007986 */ /* 0x0003e4000c101106 */
[----:B------:R-:W-:Y:S02]  /*1a00*/  IMAD.X R20, RZ, RZ, R5, P1 ;  /* 0x000000ffff147224 */ /* 0x000fe400008e0605 */
[----:B------:R1:W-:Y:S04]  /*1a10*/  STG.E.U8 desc[UR6][R4.64+-0x3], R10 ;  /* 0xfffffd0a04007986 */ /* 0x0003e8000c101106 */
        /* <DEDUP_REMOVED lines=9> */
[----:B------:R1:W-:Y:S01]  /*1ab0*/  STG.E.U8 desc[UR6][R4.64+0x2], R23 ;  /* 0x0000021704007986 */ /* 0x0003e2000c101106 */
[----:B------:R-:W-:Y:S05]  /*1ac0*/  BRA.U UP0, `(.L_x_25) ;  /* 0xfffffffd00547547 */ /* 0x000fea000b83ffff */
.L_x_24:
[----:B------:R-:W-:Y:S05]  /*1ad0*/  @!P0 EXIT ;  /* 0x000000000000894d */ /* 0x000fea0003800000 */
[----:B------:R-:W-:Y:S02]  /*1ae0*/  UISETP.GE.U32.AND UP0, UPT, UR8, 0x8, UPT ;  /* 0x000000080800788c */ /* 0x000fe4000bf06070 */
[----:B------:R-:W-:Y:S02]  /*1af0*/  ULOP3.LUT UR9, UR10, 0x7, URZ, 0xc0, !UPT ;  /* 0x000000070a097892 */ /* 0x000fe4000f8ec0ff */
[----:B------:R-:W-:-:S04]  /*1b00*/  UISETP.GE.U32.AND.EX UP0, UPT, URZ, URZ, UPT, UP0 ;  /* 0x000000ffff00728c */ /* 0x000fc8000bf06100 */
[----:B------:R-:W-:-:S04]  /*1b10*/  ISETP.NE.U32.AND P0, PT, RZ, UR9, PT ;  /* 0x00000009ff007c0c */ /* 0x000fc8000bf05070 */
[----:B------:R-:W-:Y:S01]  /*1b20*/  ISETP.NE.AND.EX P0, PT, RZ, RZ, PT, P0 ;  /* 0x000000ffff00720c */ /* 0x000fe20003f05300 */
[----:B------:R-:W-:-:S12]  /*1b30*/  BRA.U !UP0, `(.L_x_26) ;  /* 0x0000000508147547 */ /* 0x000fd8000b800000 */
[C---:B-1----:R-:W-:Y:S01]  /*1b40*/  IADD3 R14, PT, PT, R1.reuse, R0, RZ ;  /* 0x00000000010e7210 */ /* 0x042fe20007ffe0ff */
[C---:B------:R-:W-:Y:S02]  /*1b50*/  VIADD R22, R0.reuse, 0x1 ;  /* 0x0000000100167836 */ /* 0x040fe40000000000 */
[C---:B------:R-:W-:Y:S01]  /*1b60*/  VIADD R12, R0.reuse, 0x2 ;  /* 0x00000002000c7836 */ /* 0x040fe20000000000 */
[C---:B------:R-:W-:Y:S01]  /*1b70*/  IADD3 R8, PT, PT, R0.reuse, 0x4, RZ ;  /* 0x0000000400087810 */ /* 0x040fe20007ffe0ff */
[----:B------:R1:W2:Y:S01]  /*1b80*/  LDL.U8 R3, [R14] ;  /* 0x000000000e037983 */ /* 0x0002a20000100000 */
[C---:B------:R-:W-:Y:S01]  /*1b90*/  VIADD R10, R0.reuse, 0x3 ;  /* 0x00000003000a7836 */ /* 0x040fe20000000000 */
[----:B------:R-:W3:Y:S01]  /*1ba0*/  LDCU.64 UR12, c[0x0][0x380] ;  /* 0x00007000ff0c77ac */ /* 0x000ee20008000a00 */
[----:B0-----:R-:W-:Y:S01]  /*1bb0*/  VIADD R6, R0, 0x5 ;  /* 0x0000000500067836 */ /* 0x001fe20000000000 */
[C---:B------:R-:W-:Y:S01]  /*1bc0*/  IADD3 R26, PT, PT, R1.reuse, R12, RZ ;  /* 0x0000000c011a7210 */ /* 0x040fe20007ffe0ff */
[----:B------:R-:W-:-:S02]  /*1bd0*/  IMAD.IADD R27, R1, 0x1, R22 ;  /* 0x00000001011b7824 */ /* 0x000fc400078e0216 */
[C---:B------:R-:W-:Y:S02]  /*1be0*/  VIADD R4, R0.reuse, 0x6 ;  /* 0x0000000600047836 */ /* 0x040fe40000000000 */
[----:B------:R-:W-:Y:S02]  /*1bf0*/  VIADD R2, R0, 0x7 ;  /* 0x0000000700027836 */ /* 0x000fe40000000000 */
[C---:B------:R-:W-:Y:S01]  /*1c00*/  IMAD.IADD R25, R1.reuse, 0x1, R10 ;  /* 0x0000000101197824 */ /* 0x040fe200078e020a */
[C---:B------:R-:W-:Y:S01]  /*1c10*/  IADD3 R19, PT, PT, R1.reuse, R6, RZ ;  /* 0x0000000601137210 */ /* 0x040fe20007ffe0ff */
[C---:B------:R-:W-:Y:S01]  /*1c20*/  IMAD.IADD R24, R1.reuse, 0x1, R8 ;  /* 0x0000000101187824 */ /* 0x040fe200078e0208 */
[----:B------:R-:W4:Y:S01]  /*1c30*/  LDL.U8 R27, [R27] ;  /* 0x000000001b1b7983 */ /* 0x000f220000100000 */
[C---:B------:R-:W-:Y:S02]  /*1c40*/  IMAD.IADD R18, R1.reuse, 0x1, R4 ;  /* 0x0000000101127824 */ /* 0x040fe400078e0204 */
[----:B-1----:R-:W-:Y:S01]  /*1c50*/  IMAD.IADD R14, R1, 0x1, R2 ;  /* 0x00000001010e7824 */ /* 0x002fe200078e0202 */
[----:B------:R-:W5:Y:S04]  /*1c60*/  LDL.U8 R26, [R26] ;  /* 0x000000001a1a7983 */ /* 0x000f680000100000 */
[----:B------:R-:W5:Y:S04]  /*1c70*/  LDL.U8 R25, [R25] ;  /* 0x0000000019197983 */ /* 0x000f680000100000 */
[----:B------:R-:W5:Y:S04]  /*1c80*/  LDL.U8 R24, [R24] ;  /* 0x0000000018187983 */ /* 0x000f680000100000 */
[----:B------:R-:W5:Y:S04]  /*1c90*/  LDL.U8 R19, [R19] ;  /* 0x0000000013137983 */ /* 0x000f680000100000 */
[----:B------:R-:W5:Y:S04]  /*1ca0*/  LDL.U8 R18, [R18] ;  /* 0x0000000012127983 */ /* 0x000f680000100000 */
[----:B------:R-:W5:Y:S01]  /*1cb0*/  LDL.U8 R14, [R14] ;  /* 0x000000000e0e7983 */ /* 0x000f620000100000 */
[----:B------:R-:W-:Y:S01]  /*1cc0*/  MOV R20, R0 ;  /* 0x0000000000147202 */ /* 0x000fe20000000f00 */
[----:B------:R-:W-:-:S02]  /*1cd0*/  IMAD.U32 R21, RZ, RZ, UR5 ;  /* 0x00000005ff157e24 */ /* 0x000fc4000f8e00ff */
[----:B------:R-:W-:Y:S02]  /*1ce0*/  HFMA2 R9, -RZ, RZ, 0, 0 ;  /* 0x00000000ff097431 */ /* 0x000fe400000001ff */
[----:B------:R-:W-:Y:S01]  /*1cf0*/  IMAD R16, R17, UR10, RZ ;  /* 0x0000000a11107c24 */ /* 0x000fe2000f8e02ff */
[----:B------:R-:W-:Y:S01]  /*1d00*/  IADD3 R0, PT, PT, R0, 0x8, RZ ;  /* 0x0000000800007810 */ /* 0x000fe20007ffe0ff */
[----:B------:R-:W-:Y:S01]  /*1d10*/  IMAD.WIDE.U32 R20, R15, UR10, R20 ;  /* 0x0000000a0f147c25 */ /* 0x000fe2000f8e0014 */
[----:B------:R-:W-:-:S03]  /*1d20*/  UMOV UR5, URZ ;  /* 0x000000ff00057c82 */ /* 0x000fc60008000000 */
[----:B------:R-:W-:Y:S01]  /*1d30*/  IMAD.MOV.U32 R23, RZ, RZ, RZ ;  /* 0x000000ffff177224 */ /* 0x000fe200078e00ff */
[----:B---3--:R-:W-:Y:S01]  /*1d40*/  IADD3 R20, P1, PT, R20, UR12, RZ ;  /* 0x0000000c14147c10 */ /* 0x008fe2000ff3e0ff */
[C---:B------:R-:W-:Y:S02]  /*1d50*/  IMAD R16, R15.reuse, UR11, R16 ;  /* 0x0000000b0f107c24 */ /* 0x040fe4000f8e0210 */
[----:B------:R-:W-:-:S03]  /*1d60*/  IMAD.WIDE.U32 R22, R15, UR10, R22 ;  /* 0x0000000a0f167c25 */ /* 0x000fc6000f8e0016 */
[----:B------:R-:W-:Y:S01]  /*1d70*/  IADD3.X R21, PT, PT, R16, UR13, R21, P1, !PT ;  /* 0x0000000d10157c10 */ /* 0x000fe20008ffe415 */
[----:B------:R-:W-:Y:S01]  /*1d80*/  IMAD.MOV.U32 R13, RZ, RZ, RZ ;  /* 0x000000ffff0d7224 */ /* 0x000fe200078e00ff */
[----:B------:R-:W-:Y:S01]  /*1d90*/  IADD3 R22, P1, PT, R22, UR12, RZ ;  /* 0x0000000c16167c10 */ /* 0x000fe2000ff3e0ff */
[----:B------:R-:W-:Y:S02]  /*1da0*/  IMAD.MOV.U32 R11, RZ, RZ, RZ ;  /* 0x000000ffff0b7224 */ /* 0x000fe400078e00ff */
[----:B------:R-:W-:Y:S01]  /*1db0*/  IMAD.WIDE.U32 R12, R15, UR10, R12 ;  /* 0x0000000a0f0c7c25 */ /* 0x000fe2000f8e000c */
[----:B------:R-:W-:-:S03]  /*1dc0*/  IADD3.X R23, PT, PT, R16, UR13, R23, P1, !PT ;  /* 0x0000000d10177c10 */ /* 0x000fc60008ffe417 */
[----:B------:R-:W-:Y:S01]  /*1dd0*/  IMAD.WIDE.U32 R10, R15, UR10, R10 ;  /* 0x0000000a0f0a7c25 */ /* 0x000fe2000f8e000a */
[----:B------:R-:W-:-:S03]  /*1de0*/  IADD3 R12, P1, PT, R12, UR12, RZ ;  /* 0x0000000c0c0c7c10 */ /* 0x000fc6000ff3e0ff */
[----:B------:R-:W-:Y:S01]  /*1df0*/  IMAD.MOV.U32 R7, RZ, RZ, RZ ;  /* 0x000000ffff077224 */ /* 0x000fe200078e00ff */
[----:B------:R-:W-:Y:S01]  /*1e00*/  IADD3.X R13, PT, PT, R16, UR13, R13, P1, !PT ;  /* 0x0000000d100d7c10 */ /* 0x000fe20008ffe40d */
[----:B------:R-:W-:Y:S01]  /*1e10*/  IMAD.MOV.U32 R5, RZ, RZ, RZ ;  /* 0x000000ffff057224 */ /* 0x000fe200078e00ff */
[----:B------:R-:W-:Y:S01]  /*1e20*/  IADD3 R10, P1, PT, R10, UR12, RZ ;  /* 0x0000000c0a0a7c10 */ /* 0x000fe2000ff3e0ff */
[----:B------:R-:W-:-:S03]  /*1e30*/  IMAD.WIDE.U32 R6, R15, UR10, R6 ;  /* 0x0000000a0f067c25 */ /* 0x000fc6000f8e0006 */
[----:B------:R-:W-:Y:S01]  /*1e40*/  IADD3.X R11, PT, PT, R16, UR13, R11, P1, !PT ;  /* 0x0000000d100b7c10 */ /* 0x000fe20008ffe40b */
[----:B------:R-:W-:Y:S01]  /*1e50*/  IMAD.WIDE.U32 R4, R15, UR10, R4 ;  /* 0x0000000a0f047c25 */ /* 0x000fe2000f8e0004 */
[----:B------:R-:W-:-:S03]  /*1e60*/  IADD3 R6, P1, PT, R6, UR12, RZ ;  /* 0x0000000c06067c10 */ /* 0x000fc6000ff3e0ff */
[----:B------:R-:W-:Y:S01]  /*1e70*/  IMAD.WIDE.U32 R8, R15, UR10, R8 ;  /* 0x0000000a0f087c25 */ /* 0x000fe2000f8e0008 */
[----:B------:R-:W-:Y:S02]  /*1e80*/  IADD3.X R7, PT, PT, R16, UR13, R7, P1, !PT ;  /* 0x0000000d10077c10 */ /* 0x000fe40008ffe407 */
[----:B------:R-:W-:Y:S02]  /*1e90*/  IADD3 R4, P1, PT, R4, UR12, RZ ;  /* 0x0000000c04047c10 */ /* 0x000fe4000ff3e0ff */
[----:B------:R-:W-:Y:S02]  /*1ea0*/  IADD3 R8, P2, PT, R8, UR12, RZ ;  /* 0x0000000c08087c10 */ /* 0x000fe4000ff5e0ff */
[C---:B------:R-:W-:Y:S02]  /*1eb0*/  IADD3.X R5, PT, PT, R16.reuse, UR13, R5, P1, !PT ;  /* 0x0000000d10057c10 */ /* 0x040fe40008ffe405 */
[----:B------:R-:W-:Y:S01]  /*1ec0*/  IADD3.X R9, PT, PT, R16, UR13, R9, P2, !PT ;  /* 0x0000000d10097c10 */ /* 0x000fe200097fe409 */
[----:B--2---:R0:W-:Y:S02]  /*1ed0*/  STG.E.U8 desc[UR6][R20.64], R3 ;  /* 0x0000000314007986 */ /* 0x0041e4000c101106 */
[----:B0-----:R-:W-:-:S02]  /*1ee0*/  IMAD.MOV.U32 R3, RZ, RZ, RZ ;  /* 0x000000ffff037224 */ /* 0x001fc400078e00ff */
[----:B----4-:R2:W-:Y:S01]  /*1ef0*/  STG.E.U8 desc[UR6][R22.64], R27 ;  /* 0x0000001b16007986 */ /* 0x0105e2000c101106 */
[----:B------:R-:W-:-:S03]  /*1f00*/  IMAD.WIDE.U32 R2, R15, UR10, R2 ;  /* 0x0000000a0f027c25 */ /* 0x000fc6000f8e0002 */
[----:B-----5:R2:W-:Y:S01]  /*1f10*/  STG.E.U8 desc[UR6][R12.64], R26 ;  /* 0x0000001a0c007986 */ /* 0x0205e2000c101106 */
[----:B------:R-:W-:-:S03]  /*1f20*/  IADD3 R2, P1, PT, R2, UR12, RZ ;  /* 0x0000000c02027c10 */ /* 0x000fc6000ff3e0ff */
[----:B------:R2:W-:Y:S01]  /*1f30*/  STG.E.U8 desc[UR6][R10.64], R25 ;  /* 0x000000190a007986 */ /* 0x0005e2000c101106 */
[----:B------:R-:W-:-:S03]  /*1f40*/  IADD3.X R3, PT, PT, R16, UR13, R3, P1, !PT ;  /* 0x0000000d10037c10 */ /* 0x000fc60008ffe403 */
[----:B------:R2:W-:Y:S04]  /*1f50*/  STG.E.U8 desc[UR6][R8.64], R24 ;  /* 0x0000001808007986 */ /* 0x0005e8000c101106 */
[----:B------:R2:W-:Y:S04]  /*1f60*/  STG.E.U8 desc[UR6][R6.64], R19 ;  /* 0x0000001306007986 */ /* 0x0005e8000c101106 */
[----:B------:R2:W-:Y:S04]  /*1f70*/  STG.E.U8 desc[UR6][R4.64], R18 ;  /* 0x0000001204007986 */ /* 0x0005e8000c101106 */
[----:B------:R2:W-:Y:S02]  /*1f80*/  STG.E.U8 desc[UR6][R2.64], R14 ;  /* 0x0000000e02007986 */ /* 0x0005e4000c101106 */
.L_x_26:
[----:B------:R-:W-:Y:S05]  /*1f90*/  @!P0 EXIT ;  /* 0x000000000000894d */ /* 0x000fea0003800000 */
[----:B------:R-:W-:Y:S02]  /*1fa0*/  UISETP.GE.U32.AND UP0, UPT, UR9, 0x4, UPT ;  /* 0x000000040900788c */ /* 0x000fe4000bf06070 */
[----:B------:R-:W-:Y:S02]  /*1fb0*/  ULOP3.LUT UR8, UR10, 0x3, URZ, 0xc0, !UPT ;  /* 0x000000030a087892 */ /* 0x000fe4000f8ec0ff */
[----:B------:R-:W-:Y:S01]  /*1fc0*/  UISETP.GE.U32.AND.EX UP0, UPT, URZ, URZ, UPT, UP0 ;  /* 0x000000ffff00728c */ /* 0x000fe2000bf06100 */
[----:B------:R-:W-:Y:S01]  /*1fd0*/  UMOV UR4, URZ ;  /* 0x000000ff00047c82 */ /* 0x000fe20008000000 */
[----:B------:R-:W3:Y:S02]  /*1fe0*/  LDCU.64 UR14, c[0x0][0x380] ;  /* 0x00007000ff0e77ac */ /* 0x000ee40008000a00 */
[----:B------:R-:W-:-:S04]  /*1ff0*/  ISETP.NE.U32.AND P0, PT, RZ, UR8, PT ;  /* 0x00000008ff007c0c */ /* 0x000fc8000bf05070 */
[----:B------:R-:W-:Y:S01]  /*2000*/  ISETP.NE.AND.EX P0, PT, RZ, UR4, PT, P0 ;  /* 0x00000004ff007c0c */ /* 0x000fe2000bf05300 */
[----:B------:R-:W-:-:S12]  /*2010*/  BRA.U !UP0, `(.L_x_27) ;  /* 0x0000000108947547 */ /* 0x000fd8000b800000 */
[C---:B0-2---:R-:W-:Y:S01]  /*2020*/  VIADD R6, R0.reuse, 0x1 ;  /* 0x0000000100067836 */ /* 0x045fe20000000000 */
[C---:B------:R-:W-:Y:S01]  /*2030*/  IADD3 R2, PT, PT, R0.reuse, 0x3, RZ ;  /* 0x0000000300027810 */ /* 0x040fe20007ffe0ff */
[----:B-1----:R-:W-:Y:S01]  /*2040*/  VIADD R4, R0, 0x2 ;  /* 0x0000000200047836 */ /* 0x002fe20000000000 */
[----:B------:R-:W0:Y:S01]  /*2050*/  LDCU.64 UR12, c[0x0][0x380] ;  /* 0x00007000ff0c77ac */ /* 0x000e220008000a00 */
[C---:B------:R-:W-:Y:S02]  /*2060*/  IMAD.IADD R13, R1.reuse, 0x1, R0 ;  /* 0x00000001010d7824 */ /* 0x040fe400078e0200 */
[C---:B------:R-:W-:Y:S02]  /*2070*/  IMAD.IADD R12, R1.reuse, 0x1, R6 ;  /* 0x00000001010c7824 */ /* 0x040fe400078e0206 */
[C---:B------:R-:W-:Y:S02]  /*2080*/  IMAD.IADD R11, R1.reuse, 0x1, R4 ;  /* 0x00000001010b7824 */ /* 0x040fe400078e0204 */
[----:B------:R-:W-:Y:S01]  /*2090*/  IMAD.IADD R10, R1, 0x1, R2 ;  /* 0x00000001010a7824 */ /* 0x000fe200078e0202 */
[----:B------:R-:W2:Y:S04]  /*20a0*/  LDL.U8 R13, [R13] ;  /* 0x000000000d0d7983 */ /* 0x000ea80000100000 */
[----:B------:R-:W4:Y:S04]  /*20b0*/  LDL.U8 R12, [R12] ;  /* 0x000000000c0c7983 */ /* 0x000f280000100000 */
[----:B------:R-:W5:Y:S04]  /*20c0*/  LDL.U8 R11, [R11] ;  /* 0x000000000b0b7983 */ /* 0x000f680000100000 */
[----:B------:R-:W3:Y:S01]  /*20d0*/  LDL.U8 R10, [R10] ;  /* 0x000000000a0a7983 */ /* 0x000ee20000100000 */
[----:B------:R-:W-:Y:S01]  /*20e0*/  IMAD R8, R17, UR10, RZ ;  /* 0x0000000a11087c24 */ /* 0x000fe2000f8e02ff */
[----:B------:R-:W-:Y:S01]  /*20f0*/  MOV R9, UR5 ;  /* 0x0000000500097c02 */ /* 0x000fe20008000f00 */
[----:B------:R-:W-:-:S02]  /*2100*/  HFMA2 R3, -RZ, RZ, 0, 0 ;  /* 0x00000000ff037431 */ /* 0x000fc400000001ff */
[----:B------:R-:W-:Y:S01]  /*2110*/  IMAD.MOV.U32 R7, RZ, RZ, RZ ;  /* 0x000000ffff077224 */ /* 0x000fe200078e00ff */
[----:B------:R-:W-:Y:S01]  /*2120*/  UMOV UR5, URZ ;  /* 0x000000ff00057c82 */ /* 0x000fe20008000000 */
[C---:B------:R-:W-:Y:S02]  /*2130*/  IMAD R19, R15.reuse, UR11, R8 ;  /* 0x0000000b0f137c24 */ /* 0x040fe4000f8e0208 */
[----:B------:R-:W-:Y:S02]  /*2140*/  IMAD.MOV.U32 R8, RZ, RZ, R0 ;  /* 0x000000ffff087224 */ /* 0x000fe400078e0000 */
[----:B------:R-:W-:Y:S02]  /*2150*/  IMAD.MOV.U32 R5, RZ, RZ, RZ ;  /* 0x000000ffff057224 */ /* 0x000fe400078e00ff */
[----:B------:R-:W-:-:S04]  /*2160*/  IMAD.WIDE.U32 R8, R15, UR10, R8 ;  /* 0x0000000a0f087c25 */ /* 0x000fc8000f8e0008 */
[----:B------:R-:W-:Y:S01]  /*2170*/  IMAD.WIDE.U32 R6, R15, UR10, R6 ;  /* 0x0000000a0f067c25 */ /* 0x000fe2000f8e0006 */
[----:B0-----:R-:W-:-:S03]  /*2180*/  IADD3 R8, P1, PT, R8, UR12, RZ ;  /* 0x0000000c08087c10 */ /* 0x001fc6000ff3e0ff */
[----:B------:R-:W-:Y:S01]  /*2190*/  IMAD.WIDE.U32 R4, R15, UR10, R4 ;  /* 0x0000000a0f047c25 */ /* 0x000fe2000f8e0004 */
[----:B------:R-:W-:Y:S02]  /*21a0*/  IADD3.X R9, PT, PT, R19, UR13, R9, P1, !PT ;  /* 0x0000000d13097c10 */ /* 0x000fe40008ffe409 */
[----:B------:R-:W-:Y:S01]  /*21b0*/  IADD3 R6, P1, PT, R6, UR12, RZ ;  /* 0x0000000c06067c10 */ /* 0x000fe2000ff3e0ff */
[----:B------:R-:W-:Y:S01]  /*21c0*/  IMAD.WIDE.U32 R2, R15, UR10, R2 ;  /* 0x0000000a0f027c25 */ /* 0x000fe2000f8e0002 */
[----:B------:R-:W-:Y:S02]  /*21d0*/  IADD3 R4, P2, PT, R4, UR12, RZ ;  /* 0x0000000c04047c10 */ /* 0x000fe4000ff5e0ff */
[C---:B------:R-:W-:Y:S01]  /*21e0*/  IADD3.X R7, PT, PT, R19.reuse, UR13, R7, P1, !PT ;  /* 0x0000000d13077c10 */ /* 0x040fe20008ffe407 */
[----:B------:R-:W-:Y:S01]  /*21f0*/  VIADD R0, R0, 0x4 ;  /* 0x0000000400007836 */ /* 0x000fe20000000000 */
[----:B------:R-:W-:Y:S02]  /*2200*/  IADD3 R2, P3, PT, R2, UR12, RZ ;  /* 0x0000000c02027c10 */ /* 0x000fe4000ff7e0ff */
[----:B------:R-:W-:-:S02]  /*2210*/  IADD3.X R5, PT, PT, R19, UR13, R5, P2, !PT ;  /* 0x0000000d13057c10 */ /* 0x000fc400097fe405 */
[----:B------:R-:W-:Y:S01]  /*2220*/  IADD3.X R3, PT, PT, R19, UR13, R3, P3, !PT ;  /* 0x0000000d13037c10 */ /* 0x000fe20009ffe403 */
[----:B--2---:R0:W-:Y:S04]  /*2230*/  STG.E.U8 desc[UR6][R8.64], R13 ;  /* 0x0000000d08007986 */ /* 0x0041e8000c101106 */
[----:B----4-:R0:W-:Y:S04]  /*2240*/  STG.E.U8 desc[UR6][R6.64], R12 ;  /* 0x0000000c06007986 */ /* 0x0101e8000c101106 */
[----:B-----5:R0:W-:Y:S04]  /*2250*/  STG.E.U8 desc[UR6][R4.64], R11 ;  /* 0x0000000b04007986 */ /* 0x0201e8000c101106 */
[----:B---3--:R0:W-:Y:S02]  /*2260*/  STG.E.U8 desc[UR6][R2.64], R10 ;  /* 0x0000000a02007986 */ /* 0x0081e4000c101106 */
.L_x_27:
[----:B---3--:R-:W-:Y:S05]  /*2270*/  @!P0 EXIT ;  /* 0x000000000000894d */ /* 0x008fea0003800000 */
.L_x_28:
[----:B0123--:R-:W-:-:S06]  /*2280*/  IMAD.IADD R5, R1, 0x1, R0 ;  /* 0x0000000101057824 */ /* 0x00ffcc00078e0200 */
[----:B------:R-:W2:Y:S01]  /*2290*/  LDL.U8 R5, [R5] ;  /* 0x0000000005057983 */ /* 0x000ea20000100000 */
[----:B------:R-:W-:Y:S01]  /*22a0*/  MOV R2, R0 ;  /* 0x0000000000027202 */ /* 0x000fe20000000f00 */
[----:B------:R-:W-:Y:S01]  /*22b0*/  IMAD.U32 R3, RZ, RZ, UR5 ;  /* 0x00000005ff037e24 */ /* 0x000fe2000f8e00ff */
[----:B------:R-:W-:Y:S01]  /*22c0*/  UIADD3 UR8, UP0, UPT, UR8, -0x1, URZ ;  /* 0xffffffff08087890 */ /* 0x000fe2000ff1e0ff */
[----:B------:R-:W-:Y:S01]  /*22d0*/  IMAD R4, R17, UR10, RZ ;  /* 0x0000000a11047c24 */ /* 0x000fe2000f8e02ff */
[----:B------:R-:W-:Y:S01]  /*22e0*/  UMOV UR5, URZ ;  /* 0x000000ff00057c82 */ /* 0x000fe20008000000 */
[C---:B------:R-:W-:Y:S01]  /*22f0*/  IMAD.WIDE.U32 R2, R15.reuse, UR10, R2 ;  /* 0x0000000a0f027c25 */ /* 0x040fe2000f8e0002 */
[----:B------:R-:W-:Y:S02]  /*2300*/  UIADD3.X UR4, UPT, UPT, UR4, -0x1, URZ, UP0, !UPT ;  /* 0xffffffff04047890 */ /* 0x000fe400087fe4ff */
[----:B------:R-:W-:Y:S01]  /*2310*/  UISETP.NE.U32.AND UP0, UPT, UR8, URZ, UPT ;  /* 0x000000ff0800728c */ /* 0x000fe2000bf05070 */
[----:B------:R-:W-:Y:S01]  /*2320*/  IMAD R7, R15, UR11, R4 ;  /* 0x0000000b0f077c24 */ /* 0x000fe2000f8e0204 */
[----:B------:R-:W-:Y:S01]  /*2330*/  IADD3 R2, P0, PT, R2, UR14, RZ ;  /* 0x0000000e02027c10 */ /* 0x000fe2000ff1e0ff */
[----:B------:R-:W-:Y:S01]  /*2340*/  VIADD R0, R0, 0x1 ;  /* 0x0000000100007836 */ /* 0x000fe20000000000 */
[----:B------:R-:W-:-:S02]  /*2350*/  UISETP.NE.AND.EX UP0, UPT, UR4, URZ, UPT, UP0 ;  /* 0x000000ff0400728c */ /* 0x000fc4000bf05300 */
[----:B------:R-:W-:-:S05]  /*2360*/  IADD3.X R3, PT, PT, R7, UR15, R3, P0, !PT ;  /* 0x0000000f07037c10 */ /* 0x000fca00087fe403 */
[----:B--2---:R3:W-:Y:S02]  /*2370*/  STG.E.U8 desc[UR6][R2.64], R5 ;  /* 0x0000000502007986 */ /* 0x0047e4000c101106 */
[----:B------:R-:W-:Y:S05]  /*2380*/  BRA.U UP0, `(.L_x_28) ;  /* 0xfffffffd00bc7547 */ /* 0x000fea000b83ffff */
[----:B------:R-:W-:Y:S05]  /*2390*/  EXIT ;  /* 0x000000000000794d */ /* 0x000fea0003800000 */
.L_x_29:
[----:B------:R-:W-:-:S00]  /*23a0*/  BRA `(.L_x_29) ;  /* 0xfffffffc00fc7947 */ /* 0x000fc0000383ffff */
[----:B------:R-:W-:-:S00]  /*23b0*/  NOP ;  /* 0x0000000000007918 */ /* 0x000fc00000000000 */
        /* <DEDUP_REMOVED lines=12> */
.L_x_30:


//--------------------- .nv.shared.reserved.0     --------------------------
	.section	.nv.shared.reserved.0,"aw",@nobits
	.weak		__nv_reservedSMEM_offset_0_alias
	.size		__nv_reservedSMEM_offset_0_alias, 0, 64
	.other		__nv_reservedSMEM_offset_0_alias,@"STO_CUDA_RESERVED_SHARED STV_DEFAULT"
__nv_reservedSMEM_offset_0_alias:
	.zero		0
	.zero		64


//--------------------- .nv.constant0._Z9hash_dataPcPKcmmmj --------------------------
	.section	.nv.constant0._Z9hash_dataPcPKcmmmj,"a",@progbits
	.sectionflags	@""
	.align	4
.nv.constant0._Z9hash_dataPcPKcmmmj:
	.zero		940


//--------------------- SYMBOLS --------------------------

	.type		.nv.reservedSmem.offset0,@object
	.size		.nv.reservedSmem.offset0,0x4
